	.target	sm_90a

	.elftype	@"ET_EXEC"


//--------------------- .note.nv.tkinfo           --------------------------
	.section	.note.nv.tkinfo,"",@"SHT_NOTE"
	.sectionflags	@"SHF_NOTE_NV_TKINFO"
	.tkinfo
        /*0018*/ 	.word	0x00000002
        /*0030*/ 	.string	""
        /*0030*/ 	.string	"ptxas"
        /*0030*/ 	.string	"Cuda compilation tools, release 13.0, V13.0.88"
        /*0030*/ 	.string	"Build cuda_13.0.r13.0/compiler.36424714_0"
        /*0030*/ 	.string	"-arch sm_90a -m 64 "



//--------------------- .note.nv.cuinfo           --------------------------
	.section	.note.nv.cuinfo,"",@"SHT_NOTE"
	.sectionflags	@"SHF_NOTE_NV_CUINFO"
        /*0018*/ 	.short	0x0002
        /*001a*/ 	.short	0x005a
        /*001c*/ 	.short	0x0082
	.zero		2


//--------------------- .nv.info                  --------------------------
	.section	.nv.info,"",@"SHT_CUDA_INFO"
	.align	4


	//----- nvinfo : EIATTR_REGCOUNT
	.align		4
        /*0000*/ 	.byte	0x04, 0x2f
        /*0002*/ 	.short	(.L_15 - .L_14)
	.align		4
.L_14:
        /*0004*/ 	.word	index@(_ZN7cutlass13device_kernelINS_4gemm6kernel13GemmUniversalIN4cute5tupleIJiiiiEEENS1_10collective13CollectiveMmaINS1_34MainloopSm90TmaGmmaWarpSpecializedILi5ENS5_IJNS4_1CILi1EEENSA_ILi2EEESB_EEENS1_32KernelTmaWarpSpecializedPingpongEEENS5_IJNSA_ILi64EEENSA_ILi256EEENSA_ILi128EEEEEEaNS5_IJlSB_lEEEaSK_NS4_8TiledMMAINS4_8MMA_AtomIJNS4_4SM904GMMA27MMA_64x256x32_S32S8S8_SS_TNEEEENS4_6LayoutINS5_IJSB_SB_SB_EEENS5_IJNSA_ILi0EEEST_ST_EEEEENS5_IJNS4_10UnderscoreESW_SW_EEEEENS4_23SM90_TMA_LOAD_MULTICASTENS4_14ComposedLayoutINS4_7SwizzleILi3ELi4ELi3EEENS4_18smem_ptr_flag_bitsILi8EEENSR_INS5_IJNSA_ILi8EEESI_EEENS5_IJSI_SB_EEEEEEEvNS4_8identityENS4_13SM90_TMA_LOADES19_vS1A_EENS_8epilogue10collective6detail29Sm90TmaWarpSpecializedAdapterINS1E_15DefaultEpilogueIaSK_SK_NS1D_6thread17LinearCombinationIaLi1EiiLNS1I_9ScaleType4KindE0ELNS_15FloatRoundStyleE2EaEENS1_15EpilogueDefaultEEEEEvvEEEEvNT_6ParamsE)
        /*0008*/ 	.word	0x000000a8


	//----- nvinfo : EIATTR_FRAME_SIZE
	.align		4
.L_15:
        /*000c*/ 	.byte	0x04, 0x11
        /*000e*/ 	.short	(.L_17 - .L_16)
	.align		4
.L_16:
        /*0010*/ 	.word	index@(_ZN7cutlass13device_kernelINS_4gemm6kernel13GemmUniversalIN4cute5tupleIJiiiiEEENS1_10collective13CollectiveMmaINS1_34MainloopSm90TmaGmmaWarpSpecializedILi5ENS5_IJNS4_1CILi1EEENSA_ILi2EEESB_EEENS1_32KernelTmaWarpSpecializedPingpongEEENS5_IJNSA_ILi64EEENSA_ILi256EEENSA_ILi128EEEEEEaNS5_IJlSB_lEEEaSK_NS4_8TiledMMAINS4_8MMA_AtomIJNS4_4SM904GMMA27MMA_64x256x32_S32S8S8_SS_TNEEEENS4_6LayoutINS5_IJSB_SB_SB_EEENS5_IJNSA_ILi0EEEST_ST_EEEEENS5_IJNS4_10UnderscoreESW_SW_EEEEENS4_23SM90_TMA_LOAD_MULTICASTENS4_14ComposedLayoutINS4_7SwizzleILi3ELi4ELi3EEENS4_18smem_ptr_flag_bitsILi8EEENSR_INS5_IJNSA_ILi8EEESI_EEENS5_IJSI_SB_EEEEEEEvNS4_8identityENS4_13SM90_TMA_LOADES19_vS1A_EENS_8epilogue10collective6detail29Sm90TmaWarpSpecializedAdapterINS1E_15DefaultEpilogueIaSK_SK_NS1D_6thread17LinearCombinationIaLi1EiiLNS1I_9ScaleType4KindE0ELNS_15FloatRoundStyleE2EaEENS1_15EpilogueDefaultEEEEEvvEEEEvNT_6ParamsE)
        /*0014*/ 	.word	0x00000008


	//----- nvinfo : EIATTR_MIN_STACK_SIZE
	.align		4
.L_17:
        /*0018*/ 	.byte	0x04, 0x12
        /*001a*/ 	.short	(.L_19 - .L_18)
	.align		4
.L_18:
        /*001c*/ 	.word	index@(_ZN7cutlass13device_kernelINS_4gemm6kernel13GemmUniversalIN4cute5tupleIJiiiiEEENS1_10collective13CollectiveMmaINS1_34MainloopSm90TmaGmmaWarpSpecializedILi5ENS5_IJNS4_1CILi1EEENSA_ILi2EEESB_EEENS1_32KernelTmaWarpSpecializedPingpongEEENS5_IJNSA_ILi64EEENSA_ILi256EEENSA_ILi128EEEEEEaNS5_IJlSB_lEEEaSK_NS4_8TiledMMAINS4_8MMA_AtomIJNS4_4SM904GMMA27MMA_64x256x32_S32S8S8_SS_TNEEEENS4_6LayoutINS5_IJSB_SB_SB_EEENS5_IJNSA_ILi0EEEST_ST_EEEEENS5_IJNS4_10UnderscoreESW_SW_EEEEENS4_23SM90_TMA_LOAD_MULTICASTENS4_14ComposedLayoutINS4_7SwizzleILi3ELi4ELi3EEENS4_18smem_ptr_flag_bitsILi8EEENSR_INS5_IJNSA_ILi8EEESI_EEENS5_IJSI_SB_EEEEEEEvNS4_8identityENS4_13SM90_TMA_LOADES19_vS1A_EENS_8epilogue10collective6detail29Sm90TmaWarpSpecializedAdapterINS1E_15DefaultEpilogueIaSK_SK_NS1D_6thread17LinearCombinationIaLi1EiiLNS1I_9ScaleType4KindE0ELNS_15FloatRoundStyleE2EaEENS1_15EpilogueDefaultEEEEEvvEEEEvNT_6ParamsE)
        /*0020*/ 	.word	0x00000008
.L_19:


//--------------------- .nv.compat                --------------------------
	.section	.nv.compat,"",@"SHT_CUDA_COMPAT_INFO"
	.align	4
        /*0000*/ 	.byte	0x02, 0x09, 0x01, 0x00, 0x02, 0x02, 0x04, 0x00, 0x02, 0x05, 0x05, 0x00, 0x03, 0x07, 0x01, 0x01
        /*0010*/ 	.byte	0x02, 0x03, 0x01, 0x00, 0x02, 0x06, 0x01, 0x00, 0x04, 0x0b, 0x08, 0x00, 0x00, 0x00, 0x00, 0x00
        /*0020*/ 	.byte	0x00, 0x00, 0x00, 0x00


//--------------------- .nv.info._ZN7cutlass13device_kernelINS_4gemm6kernel13GemmUniversalIN4cute5tupleIJiiiiEEENS1_10collective13CollectiveMmaINS1_34MainloopSm90TmaGmmaWarpSpecializedILi5ENS5_IJNS4_1CILi1EEENSA_ILi2EEESB_EEENS1_32KernelTmaWarpSpecializedPingpongEEENS5_IJNSA_ILi64EEENSA_ILi256EEENSA_ILi128EEEEEEaNS5_IJlSB_lEEEaSK_NS4_8TiledMMAINS4_8MMA_AtomIJNS4_4SM904GMMA27MMA_64x256x32_S32S8S8_SS_TNEEEENS4_6LayoutINS5_IJSB_SB_SB_EEENS5_IJNSA_ILi0EEEST_ST_EEEEENS5_IJNS4_10UnderscoreESW_SW_EEEEENS4_23SM90_TMA_LOAD_MULTICASTENS4_14ComposedLayoutINS4_7SwizzleILi3ELi4ELi3EEENS4_18smem_ptr_flag_bitsILi8EEENSR_INS5_IJNSA_ILi8EEESI_EEENS5_IJSI_SB_EEEEEEEvNS4_8identityENS4_13SM90_TMA_LOADES19_vS1A_EENS_8epilogue10collective6detail29Sm90TmaWarpSpecializedAdapterINS1E_15DefaultEpilogueIaSK_SK_NS1D_6thread17LinearCombinationIaLi1EiiLNS1I_9ScaleType4KindE0ELNS_15FloatRoundStyleE2EaEENS1_15EpilogueDefaultEEEEEvvEEEEvNT_6ParamsE --------------------------
	.section	.nv.info._ZN7cutlass13device_kernelINS_4gemm6kernel13GemmUniversalIN4cute5tupleIJiiiiEEENS1_10collective13CollectiveMmaINS1_34MainloopSm90TmaGmmaWarpSpecializedILi5ENS5_IJNS4_1CILi1EEENSA_ILi2EEESB_EEENS1_32KernelTmaWarpSpecializedPingpongEEENS5_IJNSA_ILi64EEENSA_ILi256EEENSA_ILi128EEEEEEaNS5_IJlSB_lEEEaSK_NS4_8TiledMMAINS4_8MMA_AtomIJNS4_4SM904GMMA27MMA_64x256x32_S32S8S8_SS_TNEEEENS4_6LayoutINS5_IJSB_SB_SB_EEENS5_IJNSA_ILi0EEEST_ST_EEEEENS5_IJNS4_10UnderscoreESW_SW_EEEEENS4_23SM90_TMA_LOAD_MULTICASTENS4_14ComposedLayoutINS4_7SwizzleILi3ELi4ELi3EEENS4_18smem_ptr_flag_bitsILi8EEENSR_INS5_IJNSA_ILi8EEESI_EEENS5_IJSI_SB_EEEEEEEvNS4_8identityENS4_13SM90_TMA_LOADES19_vS1A_EENS_8epilogue10collective6detail29Sm90TmaWarpSpecializedAdapterINS1E_15DefaultEpilogueIaSK_SK_NS1D_6thread17LinearCombinationIaLi1EiiLNS1I_9ScaleType4KindE0ELNS_15FloatRoundStyleE2EaEENS1_15EpilogueDefaultEEEEEvvEEEEvNT_6ParamsE,"",@"SHT_CUDA_INFO"
	.sectionflags	@""
	.align	4


	//----- nvinfo : EIATTR_CUDA_API_VERSION
	.align		4
        /*0000*/ 	.byte	0x04, 0x37
        /*0002*/ 	.short	(.L_21 - .L_20)
.L_20:
        /*0004*/ 	.word	0x00000082


	//----- nvinfo : EIATTR_KPARAM_INFO
	.align		4
.L_21:
        /*0008*/ 	.byte	0x04, 0x17
        /*000a*/ 	.short	(.L_23 - .L_22)
.L_22:
        /*000c*/ 	.word	0x00000000
        /*0010*/ 	.short	0x0000
        /*0012*/ 	.short	0x0070
        /*0014*/ 	.byte	0x00, 0xf0, 0x01, 0x10


	//----- nvinfo : EIATTR_SPARSE_MMA_MASK
	.align		4
.L_23:
        /*0018*/ 	.byte	0x03, 0x50
        /*001a*/ 	.short	0x0000


	//----- nvinfo : EIATTR_MAXREG_COUNT
	.align		4
        /*001c*/ 	.byte	0x03, 0x1b
        /*001e*/ 	.short	0x00a8


	//----- nvinfo : EIATTR_NUM_BARRIERS
	.align		4
        /*0020*/ 	.byte	0x02, 0x4c
        /*0022*/ 	.byte	0x01
	.zero		1


	//----- nvinfo : EIATTR_EXTERNS
	.align		4
        /*0024*/ 	.byte	0x04, 0x0f
        /*0026*/ 	.short	(.L_25 - .L_24)


	//   ....[0]....
	.align		4
.L_24:
        /*0028*/ 	.word	index@(__assertfail)


	//----- nvinfo : EIATTR_ANNOTATIONS
	.align		4
.L_25:
        /*002c*/ 	.byte	0x04, 0x55
        /*002e*/ 	.short	(.L_27 - .L_26)


	//   ....[0]....
.L_26:
        /*0030*/ 	.word	0x00000001
        /*0034*/ 	.byte	0x60, 0x0d, 0x00, 0x00, 0x01, 0x00, 0x00, 0x00, 0x60, 0x85, 0x00, 0x00, 0x01, 0x00, 0x00, 0x00
        /*0044*/ 	.byte	0xe0, 0x91, 0x00, 0x00


	//----- nvinfo : EIATTR_MERCURY_ISA_VERSION
	.align		4
.L_27:
        /*0048*/ 	.byte	0x03, 0x5f
        /*004a*/ 	.short	0x0101


	//----- nvinfo : EIATTR_INT_WARP_WIDE_INSTR_OFFSETS
	.align		4
        /*004c*/ 	.byte	0x04, 0x31
        /*004e*/ 	.short	(.L_29 - .L_28)


	//   ....[0]....
.L_28:
        /*0050*/ 	.word	0x000004b0


	//   ....[1]....
        /*0054*/ 	.word	0x000004f0


	//   ....[2]....
        /*0058*/ 	.word	0x00000630


	//   ....[3]....
        /*005c*/ 	.word	0x00000640


	//   ....[4]....
        /*0060*/ 	.word	0x00000660


	//   ....[5]....
        /*0064*/ 	.word	0x00000680


	//   ....[6]....
        /*0068*/ 	.word	0x00000730


	//   ....[7]....
        /*006c*/ 	.word	0x00000780


	//   ....[8]....
        /*0070*/ 	.word	0x00001fd0


	//----- nvinfo : EIATTR_COOP_GROUP_MASK_REGIDS
	.align		4
.L_29:
        /*0074*/ 	.byte	0x04, 0x29
        /*0076*/ 	.short	(.L_31 - .L_30)


	//   ....[0]....
.L_30:
        /*0078*/ 	.word	0xffffffff


	//   ....[1]....
        /*007c*/ 	.word	0xffffffff


	//   ....[2]....
        /*0080*/ 	.word	0xffffffff


	//   ....[3]....
        /*0084*/ 	.word	0xffffffff


	//   ....[4]....
        /*0088*/ 	.word	0xffffffff


	//   ....[5]....
        /*008c*/ 	.word	0xffffffff


	//   ....[6]....
        /*0090*/ 	.word	0xffffffff


	//----- nvinfo : EIATTR_COOP_GROUP_INSTR_OFFSETS
	.align		4
.L_31:
        /*0094*/ 	.byte	0x04, 0x28
        /*0096*/ 	.short	(.L_33 - .L_32)


	//   ....[0]....
.L_32:
        /*0098*/ 	.word	0x00000070


	//   ....[1]....
        /*009c*/ 	.word	0x00000080


	//   ....[2]....
        /*00a0*/ 	.word	0x00000140


	//   ....[3]....
        /*00a4*/ 	.word	0x000002f0


	//   ....[4]....
        /*00a8*/ 	.word	0x00000330


	//   ....[5]....
        /*00ac*/ 	.word	0x000007d0


	//   ....[6]....
        /*00b0*/ 	.word	0x00000900


	//----- nvinfo : EIATTR_REG_RECONFIG
	.align		4
.L_33:
        /*00b4*/ 	.byte	0x01, 0x54
	.zero		2


	//----- nvinfo : EIATTR_SYSCALL_OFFSETS
	.align		4
        /*00b8*/ 	.byte	0x04, 0x46
        /*00ba*/ 	.short	(.L_35 - .L_34)


	//   ....[0]....
.L_34:
        /*00bc*/ 	.word	0x00001780


	//----- nvinfo : EIATTR_MBARRIER_INSTR_OFFSETS
	.align		4
.L_35:
        /*00c0*/ 	.byte	0x04, 0x39
        /*00c2*/ 	.short	(.L_37 - .L_36)


	//   ....[0]....
.L_36:
        /*00c4*/ 	.word	0x00000240
        /*00c8*/ 	.word	0x000000ff
        /*00cc*/ 	.word	0x00000000
        /*00d0*/ 	.short	0x0100
        /*00d2*/ 	.byte	0x08
	.zero		1


	//   ....[1]....
        /*00d4*/ 	.word	0x00000250
        /*00d8*/ 	.word	0x000000ff
        /*00dc*/ 	.word	0x00000028
        /*00e0*/ 	.short	0x0100
        /*00e2*/ 	.byte	0x08
	.zero		1


	//   ....[2]....
        /*00e4*/ 	.word	0x00000260
        /*00e8*/ 	.word	0x000000ff
        /*00ec*/ 	.word	0x00000008
        /*00f0*/ 	.short	0x0100
        /*00f2*/ 	.byte	0x08
	.zero		1


	//   ....[3]....
        /*00f4*/ 	.word	0x00000270
        /*00f8*/ 	.word	0x000000ff
        /*00fc*/ 	.word	0x00000030
        /*0100*/ 	.short	0x0100
        /*0102*/ 	.byte	0x08
	.zero		1


	//   ....[4]....
        /*0104*/ 	.word	0x00000280
        /*0108*/ 	.word	0x000000ff
        /*010c*/ 	.word	0x00000010
        /*0110*/ 	.short	0x0100
        /*0112*/ 	.byte	0x08
	.zero		1


	//   ....[5]....
        /*0114*/ 	.word	0x00000290
        /*0118*/ 	.word	0x000000ff
        /*011c*/ 	.word	0x00000038
        /*0120*/ 	.short	0x0100
        /*0122*/ 	.byte	0x08
	.zero		1


	//   ....[6]....
        /*0124*/ 	.word	0x000002a0
        /*0128*/ 	.word	0x000000ff
        /*012c*/ 	.word	0x00000018
        /*0130*/ 	.short	0x0100
        /*0132*/ 	.byte	0x08
	.zero		1


	//   ....[7]....
        /*0134*/ 	.word	0x000002b0
        /*0138*/ 	.word	0x000000ff
        /*013c*/ 	.word	0x00000040
        /*0140*/ 	.short	0x0100
        /*0142*/ 	.byte	0x08
	.zero		1


	//   ....[8]....
        /*0144*/ 	.word	0x000002c0
        /*0148*/ 	.word	0x000000ff
        /*014c*/ 	.word	0x00000020
        /*0150*/ 	.short	0x0100
        /*0152*/ 	.byte	0x08
	.zero		1


	//   ....[9]....
        /*0154*/ 	.word	0x000002d0
        /*0158*/ 	.word	0x000000ff
        /*015c*/ 	.word	0x00000048
        /*0160*/ 	.short	0x0100
        /*0162*/ 	.byte	0x08
	.zero		1


	//   ....[10]....
        /*0164*/ 	.word	0x000007b0
        /*0168*/ 	.word	0x000000ff
        /*016c*/ 	.word	0x00000080
        /*0170*/ 	.short	0x0100
        /*0172*/ 	.byte	0x08
	.zero		1


	//   ....[11]....
        /*0174*/ 	.word	0x00000850
        /*0178*/ 	.word	0x000000ff
        /*017c*/ 	.word	0x00000088
        /*0180*/ 	.short	0x0100
        /*0182*/ 	.byte	0x08
	.zero		1


	//   ....[12]....
        /*0184*/ 	.word	0x00000880
        /*0188*/ 	.word	0x000000ff
        /*018c*/ 	.word	0x00000060
        /*0190*/ 	.short	0x0100
        /*0192*/ 	.byte	0x09
	.zero		1


	//   ....[13]....
        /*0194*/ 	.word	0x00000890
        /*0198*/ 	.word	0x000000ff
        /*019c*/ 	.word	0x00000068
        /*01a0*/ 	.short	0x0100
        /*01a2*/ 	.byte	0x09
	.zero		1


	//   ....[14]....
        /*01a4*/ 	.word	0x000008a0
        /*01a8*/ 	.word	0x000000ff
        /*01ac*/ 	.word	0x00000070
        /*01b0*/ 	.short	0x0100
        /*01b2*/ 	.byte	0x09
	.zero		1


	//   ....[15]....
        /*01b4*/ 	.word	0x000008b0
        /*01b8*/ 	.word	0x000000ff
        /*01bc*/ 	.word	0x00000078
        /*01c0*/ 	.short	0x0100
        /*01c2*/ 	.byte	0x09
	.zero		1


	//   ....[16]....
        /*01c4*/ 	.word	0x00001660
        /*01c8*/ 	.word	0x000000a1
        /*01cc*/ 	.word	0x00000000
        /*01d0*/ 	.short	0x010a
        /*01d2*/ 	.byte	0x2a
	.zero		1


	//   ....[17]....
        /*01d4*/ 	.word	0x00001810
        /*01d8*/ 	.word	0x00000003
        /*01dc*/ 	.word	0x00000000
        /*01e0*/ 	.short	0x010a
        /*01e2*/ 	.byte	0x3f
	.zero		1


	//   ....[18]....
        /*01e4*/ 	.word	0x00001870
        /*01e8*/ 	.word	0x00000003
        /*01ec*/ 	.word	0x00000000
        /*01f0*/ 	.short	0x010a
        /*01f2*/ 	.byte	0x3f
	.zero		1


	//   ....[19]....
        /*01f4*/ 	.word	0x00001bd0
        /*01f8*/ 	.word	0x000000ff
        /*01fc*/ 	.word	0x00000000
        /*0200*/ 	.short	0x010a
        /*0202*/ 	.byte	0x04
	.zero		1


	//   ....[20]....
        /*0204*/ 	.word	0x00001c10
        /*0208*/ 	.word	0x000000ff
        /*020c*/ 	.word	0x00000000
        /*0210*/ 	.short	0x010a
        /*0212*/ 	.byte	0x04
	.zero		1


	//   ....[21]....
        /*0214*/ 	.word	0x00001e70
        /*0218*/ 	.word	0x00000005
        /*021c*/ 	.word	0x00000000
        /*0220*/ 	.short	0x0101
        /*0222*/ 	.byte	0x3f
	.zero		1


	//   ....[22]....
        /*0224*/ 	.word	0x00001f70
        /*0228*/ 	.word	0x000000a0
        /*022c*/ 	.word	0x00000000
        /*0230*/ 	.short	0x0101
        /*0232*/ 	.byte	0x2d
	.zero		1


	//   ....[23]....
        /*0234*/ 	.word	0x00002070
        /*0238*/ 	.word	0x00000003
        /*023c*/ 	.word	0x00000000
        /*0240*/ 	.short	0x0101
        /*0242*/ 	.byte	0x3f
	.zero		1


	//   ....[24]....
        /*0244*/ 	.word	0x00002130
        /*0248*/ 	.word	0x000000a1
        /*024c*/ 	.word	0x00000010
        /*0250*/ 	.short	0x010a
        /*0252*/ 	.byte	0x2a
	.zero		1


	//   ....[25]....
        /*0254*/ 	.word	0x00008580
        /*0258*/ 	.word	0x000000a2
        /*025c*/ 	.word	0x00000000
        /*0260*/ 	.short	0x0101
        /*0262*/ 	.byte	0x2d
	.zero		1


	//   ....[26]....
        /*0264*/ 	.word	0x00008f30
        /*0268*/ 	.word	0x0000000d
        /*026c*/ 	.word	0x00000028
        /*0270*/ 	.short	0x010a
        /*0272*/ 	.byte	0x3f
	.zero		1


	//   ....[27]....
        /*0274*/ 	.word	0x000092f0
        /*0278*/ 	.word	0x00000005
        /*027c*/ 	.word	0x00000088
        /*0280*/ 	.short	0x0101
        /*0282*/ 	.byte	0x3f
	.zero		1


	//   ....[28]....
        /*0284*/ 	.word	0x00009a80
        /*0288*/ 	.word	0x00000007
        /*028c*/ 	.word	0x00000000
        /*0290*/ 	.short	0x010a
        /*0292*/ 	.byte	0x3f
	.zero		1


	//   ....[29]....
        /*0294*/ 	.word	0x00009b00
        /*0298*/ 	.word	0x00000008
        /*029c*/ 	.word	0x00000000
        /*02a0*/ 	.short	0x010a
        /*02a2*/ 	.byte	0x3f
	.zero		1


	//   ....[30]....
        /*02a4*/ 	.word	0x00009b90
        /*02a8*/ 	.word	0x00000009
        /*02ac*/ 	.word	0x00000000
        /*02b0*/ 	.short	0x010a
        /*02b2*/ 	.byte	0x3f
	.zero		1


	//   ....[31]....
        /*02b4*/ 	.word	0x00009c20
        /*02b8*/ 	.word	0x00000006
        /*02bc*/ 	.word	0x00000000
        /*02c0*/ 	.short	0x010a
        /*02c2*/ 	.byte	0x3f
	.zero		1


	//   ....[32]....
        /*02c4*/ 	.word	0x00009cb0
        /*02c8*/ 	.word	0x00000003
        /*02cc*/ 	.word	0x00000000
        /*02d0*/ 	.short	0x010a
        /*02d2*/ 	.byte	0x3f
	.zero		1


	//   ....[33]....
        /*02d4*/ 	.word	0x00009d10
        /*02d8*/ 	.word	0x0000009f
        /*02dc*/ 	.word	0x00000000
        /*02e0*/ 	.short	0x010a
        /*02e2*/ 	.byte	0x3f
	.zero		1


	//   ....[34]....
        /*02e4*/ 	.word	0x00009d60
        /*02e8*/ 	.word	0x00000003
        /*02ec*/ 	.word	0x00000000
        /*02f0*/ 	.short	0x010a
        /*02f2*/ 	.byte	0x3f
	.zero		1


	//   ....[35]....
        /*02f4*/ 	.word	0x00009dc0
        /*02f8*/ 	.word	0x00000005
        /*02fc*/ 	.word	0x00000000
        /*0300*/ 	.short	0x010a
        /*0302*/ 	.byte	0x3f
	.zero		1


	//   ....[36]....
        /*0304*/ 	.word	0x00009e10
        /*0308*/ 	.word	0x0000009f
        /*030c*/ 	.word	0x00000010
        /*0310*/ 	.short	0x010a
        /*0312*/ 	.byte	0x3f
	.zero		1


	//   ....[37]....
        /*0314*/ 	.word	0x00009ee0
        /*0318*/ 	.word	0x0000000d
        /*031c*/ 	.word	0x00000028
        /*0320*/ 	.short	0x010a
        /*0322*/ 	.byte	0x3f
	.zero		1


	//   ....[38]....
        /*0324*/ 	.word	0x00009fb0
        /*0328*/ 	.word	0x00000007
        /*032c*/ 	.word	0x00000000
        /*0330*/ 	.short	0x010a
        /*0332*/ 	.byte	0x3f
	.zero		1


	//   ....[39]....
        /*0334*/ 	.word	0x0000a000
        /*0338*/ 	.word	0x00000008
        /*033c*/ 	.word	0x00000000
        /*0340*/ 	.short	0x010a
        /*0342*/ 	.byte	0x3f
	.zero		1


	//   ....[40]....
        /*0344*/ 	.word	0x0000a050
        /*0348*/ 	.word	0x00000009
        /*034c*/ 	.word	0x00000000
        /*0350*/ 	.short	0x010a
        /*0352*/ 	.byte	0x3f
	.zero		1


	//   ....[41]....
        /*0354*/ 	.word	0x0000a0a0
        /*0358*/ 	.word	0x00000006
        /*035c*/ 	.word	0x00000000
        /*0360*/ 	.short	0x010a
        /*0362*/ 	.byte	0x3f
	.zero		1


	//----- nvinfo : EIATTR_NUM_MBARRIERS
	.align		4
.L_37:
        /*0364*/ 	.byte	0x03, 0x38
        /*0366*/ 	.short	0x0010


	//----- nvinfo : EIATTR_EXIT_INSTR_OFFSETS
	.align		4
        /*0368*/ 	.byte	0x04, 0x1c
        /*036a*/ 	.short	(.L_39 - .L_38)


	//   ....[0]....
.L_38:
        /*036c*/ 	.word	0x000013a0


	//   ....[1]....
        /*0370*/ 	.word	0x00001400


	//   ....[2]....
        /*0374*/ 	.word	0x00008c10


	//   ....[3]....
        /*0378*/ 	.word	0x00008c40


	//   ....[4]....
        /*037c*/ 	.word	0x00009d00


	//----- nvinfo : EIATTR_MAX_THREADS
	.align		4
.L_39:
        /*0380*/ 	.byte	0x04, 0x05
        /*0382*/ 	.short	(.L_41 - .L_40)
.L_40:
        /*0384*/ 	.word	0x00000180
        /*0388*/ 	.word	0x00000001
        /*038c*/ 	.word	0x00000001


	//----- nvinfo : EIATTR_CRS_STACK_SIZE
	.align		4
.L_41:
        /*0390*/ 	.byte	0x04, 0x1e
        /*0392*/ 	.short	(.L_43 - .L_42)
.L_42:
        /*0394*/ 	.word	0x00000000


	//----- nvinfo : EIATTR_CBANK_PARAM_SIZE
	.align		4
.L_43:
        /*0398*/ 	.byte	0x03, 0x19
        /*039a*/ 	.short	0x0470


	//----- nvinfo : EIATTR_PARAM_CBANK
	.align		4
        /*039c*/ 	.byte	0x04, 0x0a
        /*039e*/ 	.short	(.L_45 - .L_44)
	.align		4
.L_44:
        /*03a0*/ 	.word	index@(.nv.constant0._ZN7cutlass13device_kernelINS_4gemm6kernel13GemmUniversalIN4cute5tupleIJiiiiEEENS1_10collective13CollectiveMmaINS1_34MainloopSm90TmaGmmaWarpSpecializedILi5ENS5_IJNS4_1CILi1EEENSA_ILi2EEESB_EEENS1_32KernelTmaWarpSpecializedPingpongEEENS5_IJNSA_ILi64EEENSA_ILi256EEENSA_ILi128EEEEEEaNS5_IJlSB_lEEEaSK_NS4_8TiledMMAINS4_8MMA_AtomIJNS4_4SM904GMMA27MMA_64x256x32_S32S8S8_SS_TNEEEENS4_6LayoutINS5_IJSB_SB_SB_EEENS5_IJNSA_ILi0EEEST_ST_EEEEENS5_IJNS4_10UnderscoreESW_SW_EEEEENS4_23SM90_TMA_LOAD_MULTICASTENS4_14ComposedLayoutINS4_7SwizzleILi3ELi4ELi3EEENS4_18smem_ptr_flag_bitsILi8EEENSR_INS5_IJNSA_ILi8EEESI_EEENS5_IJSI_SB_EEEEEEEvNS4_8identityENS4_13SM90_TMA_LOADES19_vS1A_EENS_8epilogue10collective6detail29Sm90TmaWarpSpecializedAdapterINS1E_15DefaultEpilogueIaSK_SK_NS1D_6thread17LinearCombinationIaLi1EiiLNS1I_9ScaleType4KindE0ELNS_15FloatRoundStyleE2EaEENS1_15EpilogueDefaultEEEEEvvEEEEvNT_6ParamsE)
        /*03a4*/ 	.short	0x0210
        /*03a6*/ 	.short	0x0470


	//----- nvinfo : EIATTR_SW_WAR
	.align		4
.L_45:
        /*03a8*/ 	.byte	0x04, 0x36
        /*03aa*/ 	.short	(.L_47 - .L_46)
.L_46:
        /*03ac*/ 	.word	0x00000008
.L_47:


//--------------------- .nv.callgraph             --------------------------
	.section	.nv.callgraph,"",@"SHT_CUDA_CALLGRAPH"
	.align	4
	.sectionentsize	8
	.align		4
        /*0000*/ 	.word	0x00000000
	.align		4
        /*0004*/ 	.word	0xffffffff
	.align		4
        /*0008*/ 	.word	index@(_ZN7cutlass13device_kernelINS_4gemm6kernel13GemmUniversalIN4cute5tupleIJiiiiEEENS1_10collective13CollectiveMmaINS1_34MainloopSm90TmaGmmaWarpSpecializedILi5ENS5_IJNS4_1CILi1EEENSA_ILi2EEESB_EEENS1_32KernelTmaWarpSpecializedPingpongEEENS5_IJNSA_ILi64EEENSA_ILi256EEENSA_ILi128EEEEEEaNS5_IJlSB_lEEEaSK_NS4_8TiledMMAINS4_8MMA_AtomIJNS4_4SM904GMMA27MMA_64x256x32_S32S8S8_SS_TNEEEENS4_6LayoutINS5_IJSB_SB_SB_EEENS5_IJNSA_ILi0EEEST_ST_EEEEENS5_IJNS4_10UnderscoreESW_SW_EEEEENS4_23SM90_TMA_LOAD_MULTICASTENS4_14ComposedLayoutINS4_7SwizzleILi3ELi4ELi3EEENS4_18smem_ptr_flag_bitsILi8EEENSR_INS5_IJNSA_ILi8EEESI_EEENS5_IJSI_SB_EEEEEEEvNS4_8identityENS4_13SM90_TMA_LOADES19_vS1A_EENS_8epilogue10collective6detail29Sm90TmaWarpSpecializedAdapterINS1E_15DefaultEpilogueIaSK_SK_NS1D_6thread17LinearCombinationIaLi1EiiLNS1I_9ScaleType4KindE0ELNS_15FloatRoundStyleE2EaEENS1_15EpilogueDefaultEEEEEvvEEEEvNT_6ParamsE)
	.align		4
        /*000c*/ 	.word	index@(__assertfail)
	.align		4
        /*0010*/ 	.word	0x00000000
	.align		4
        /*0014*/ 	.word	0xfffffffe
	.align		4
        /*0018*/ 	.word	0x00000000
	.align		4
        /*001c*/ 	.word	0xfffffffd
	.align		4
        /*0020*/ 	.word	0x00000000
	.align		4
        /*0024*/ 	.word	0xfffffffc


//--------------------- .nv.constant4             --------------------------
	.section	.nv.constant4,"a",@progbits
	.align	8
	.align		8
.nv.constant4:
        /*0000*/ 	.dword	__assertfail
	.align		8
        /*0008*/ 	.dword	__unnamed_1
	.align		8
        /*0010*/ 	.dword	_ZN40_INTERNAL_14aab9ec_4_k_cu_f2fd5576_310624cuda3std3__45__cpo5beginE
	.align		8
        /*0018*/ 	.dword	_ZN40_INTERNAL_14aab9ec_4_k_cu_f2fd5576_310624cuda3std3__45__cpo3endE
	.align		8
        /*0020*/ 	.dword	_ZN40_INTERNAL_14aab9ec_4_k_cu_f2fd5576_310624cuda3std3__45__cpo6cbeginE
	.align		8
        /*0028*/ 	.dword	_ZN40_INTERNAL_14aab9ec_4_k_cu_f2fd5576_310624cuda3std3__45__cpo4cendE
	.align		8
        /*0030*/ 	.dword	_ZN40_INTERNAL_14aab9ec_4_k_cu_f2fd5576_310624cuda3std3__442_GLOBAL__N__14aab9ec_4_k_cu_f2fd5576_310626ignoreE
	.align		8
        /*0038*/ 	.dword	_ZN40_INTERNAL_14aab9ec_4_k_cu_f2fd5576_310624cuda3std3__419piecewise_constructE
	.align		8
        /*0040*/ 	.dword	_ZN40_INTERNAL_14aab9ec_4_k_cu_f2fd5576_310624cuda3std3__48in_placeE
	.align		8
        /*0048*/ 	.dword	_ZN40_INTERNAL_14aab9ec_4_k_cu_f2fd5576_310624cuda3std6ranges3__45__cpo4swapE
	.align		8
        /*0050*/ 	.dword	_ZN40_INTERNAL_14aab9ec_4_k_cu_f2fd5576_310624cuda3std6ranges3__45__cpo9iter_moveE
	.align		8
        /*0058*/ 	.dword	_ZN40_INTERNAL_14aab9ec_4_k_cu_f2fd5576_310624cute7productE
	.align		8
        /*0060*/ 	.dword	_ZN40_INTERNAL_14aab9ec_4_k_cu_f2fd5576_310624cute1_E
	.align		8
        /*0068*/ 	.dword	$str$22
	.align		8
        /*0070*/ 	.dword	$str$23


//--------------------- .text._ZN7cutlass13device_kernelINS_4gemm6kernel13GemmUniversalIN4cute5tupleIJiiiiEEENS1_10collective13CollectiveMmaINS1_34MainloopSm90TmaGmmaWarpSpecializedILi5ENS5_IJNS4_1CILi1EEENSA_ILi2EEESB_EEENS1_32KernelTmaWarpSpecializedPingpongEEENS5_IJNSA_ILi64EEENSA_ILi256EEENSA_ILi128EEEEEEaNS5_IJlSB_lEEEaSK_NS4_8TiledMMAINS4_8MMA_AtomIJNS4_4SM904GMMA27MMA_64x256x32_S32S8S8_SS_TNEEEENS4_6LayoutINS5_IJSB_SB_SB_EEENS5_IJNSA_ILi0EEEST_ST_EEEEENS5_IJNS4_10UnderscoreESW_SW_EEEEENS4_23SM90_TMA_LOAD_MULTICASTENS4_14ComposedLayoutINS4_7SwizzleILi3ELi4ELi3EEENS4_18smem_ptr_flag_bitsILi8EEENSR_INS5_IJNSA_ILi8EEESI_EEENS5_IJSI_SB_EEEEEEEvNS4_8identityENS4_13SM90_TMA_LOADES19_vS1A_EENS_8epilogue10collective6detail29Sm90TmaWarpSpecializedAdapterINS1E_15DefaultEpilogueIaSK_SK_NS1D_6thread17LinearCombinationIaLi1EiiLNS1I_9ScaleType4KindE0ELNS_15FloatRoundStyleE2EaEENS1_15EpilogueDefaultEEEEEvvEEEEvNT_6ParamsE --------------------------
	.section	.text._ZN7cutlass13device_kernelINS_4gemm6kernel13GemmUniversalIN4cute5tupleIJiiiiEEENS1_10collective13CollectiveMmaINS1_34MainloopSm90TmaGmmaWarpSpecializedILi5ENS5_IJNS4_1CILi1EEENSA_ILi2EEESB_EEENS1_32KernelTmaWarpSpecializedPingpongEEENS5_IJNSA_ILi64EEENSA_ILi256EEENSA_ILi128EEEEEEaNS5_IJlSB_lEEEaSK_NS4_8TiledMMAINS4_8MMA_AtomIJNS4_4SM904GMMA27MMA_64x256x32_S32S8S8_SS_TNEEEENS4_6LayoutINS5_IJSB_SB_SB_EEENS5_IJNSA_ILi0EEEST_ST_EEEEENS5_IJNS4_10UnderscoreESW_SW_EEEEENS4_23SM90_TMA_LOAD_MULTICASTENS4_14ComposedLayoutINS4_7SwizzleILi3ELi4ELi3EEENS4_18smem_ptr_flag_bitsILi8EEENSR_INS5_IJNSA_ILi8EEESI_EEENS5_IJSI_SB_EEEEEEEvNS4_8identityENS4_13SM90_TMA_LOADES19_vS1A_EENS_8epilogue10collective6detail29Sm90TmaWarpSpecializedAdapterINS1E_15DefaultEpilogueIaSK_SK_NS1D_6thread17LinearCombinationIaLi1EiiLNS1I_9ScaleType4KindE0ELNS_15FloatRoundStyleE2EaEENS1_15EpilogueDefaultEEEEEvvEEEEvNT_6ParamsE,"ax",@progbits
	.align	128
.text._ZN7cutlass13device_kernelINS_4gemm6kernel13GemmUniversalIN4cute5tupleIJiiiiEEENS1_10collective13CollectiveMmaINS1_34MainloopSm90TmaGmmaWarpSpecializedILi5ENS5_IJNS4_1CILi1EEENSA_ILi2EEESB_EEENS1_32KernelTmaWarpSpecializedPingpongEEENS5_IJNSA_ILi64EEENSA_ILi256EEENSA_ILi128EEEEEEaNS5_IJlSB_lEEEaSK_NS4_8TiledMMAINS4_8MMA_AtomIJNS4_4SM904GMMA27MMA_64x256x32_S32S8S8_SS_TNEEEENS4_6LayoutINS5_IJSB_SB_SB_EEENS5_IJNSA_ILi0EEEST_ST_EEEEENS5_IJNS4_10UnderscoreESW_SW_EEEEENS4_23SM90_TMA_LOAD_MULTICASTENS4_14ComposedLayoutINS4_7SwizzleILi3ELi4ELi3EEENS4_18smem_ptr_flag_bitsILi8EEENSR_INS5_IJNSA_ILi8EEESI_EEENS5_IJSI_SB_EEEEEEEvNS4_8identityENS4_13SM90_TMA_LOADES19_vS1A_EENS_8epilogue10collective6detail29Sm90TmaWarpSpecializedAdapterINS1E_15DefaultEpilogueIaSK_SK_NS1D_6thread17LinearCombinationIaLi1EiiLNS1I_9ScaleType4KindE0ELNS_15FloatRoundStyleE2EaEENS1_15EpilogueDefaultEEEEEvvEEEEvNT_6ParamsE:
        .type           _ZN7cutlass13device_kernelINS_4gemm6kernel13GemmUniversalIN4cute5tupleIJiiiiEEENS1_10collective13CollectiveMmaINS1_34MainloopSm90TmaGmmaWarpSpecializedILi5ENS5_IJNS4_1CILi1EEENSA_ILi2EEESB_EEENS1_32KernelTmaWarpSpecializedPingpongEEENS5_IJNSA_ILi64EEENSA_ILi256EEENSA_ILi128EEEEEEaNS5_IJlSB_lEEEaSK_NS4_8TiledMMAINS4_8MMA_AtomIJNS4_4SM904GMMA27MMA_64x256x32_S32S8S8_SS_TNEEEENS4_6LayoutINS5_IJSB_SB_SB_EEENS5_IJNSA_ILi0EEEST_ST_EEEEENS5_IJNS4_10UnderscoreESW_SW_EEEEENS4_23SM90_TMA_LOAD_MULTICASTENS4_14ComposedLayoutINS4_7SwizzleILi3ELi4ELi3EEENS4_18smem_ptr_flag_bitsILi8EEENSR_INS5_IJNSA_ILi8EEESI_EEENS5_IJSI_SB_EEEEEEEvNS4_8identityENS4_13SM90_TMA_LOADES19_vS1A_EENS_8epilogue10collective6detail29Sm90TmaWarpSpecializedAdapterINS1E_15DefaultEpilogueIaSK_SK_NS1D_6thread17LinearCombinationIaLi1EiiLNS1I_9ScaleType4KindE0ELNS_15FloatRoundStyleE2EaEENS1_15EpilogueDefaultEEEEEvvEEEEvNT_6ParamsE,@function
        .size           _ZN7cutlass13device_kernelINS_4gemm6kernel13GemmUniversalIN4cute5tupleIJiiiiEEENS1_10collective13CollectiveMmaINS1_34MainloopSm90TmaGmmaWarpSpecializedILi5ENS5_IJNS4_1CILi1EEENSA_ILi2EEESB_EEENS1_32KernelTmaWarpSpecializedPingpongEEENS5_IJNSA_ILi64EEENSA_ILi256EEENSA_ILi128EEEEEEaNS5_IJlSB_lEEEaSK_NS4_8TiledMMAINS4_8MMA_AtomIJNS4_4SM904GMMA27MMA_64x256x32_S32S8S8_SS_TNEEEENS4_6LayoutINS5_IJSB_SB_SB_EEENS5_IJNSA_ILi0EEEST_ST_EEEEENS5_IJNS4_10UnderscoreESW_SW_EEEEENS4_23SM90_TMA_LOAD_MULTICASTENS4_14ComposedLayoutINS4_7SwizzleILi3ELi4ELi3EEENS4_18smem_ptr_flag_bitsILi8EEENSR_INS5_IJNSA_ILi8EEESI_EEENS5_IJSI_SB_EEEEEEEvNS4_8identityENS4_13SM90_TMA_LOADES19_vS1A_EENS_8epilogue10collective6detail29Sm90TmaWarpSpecializedAdapterINS1E_15DefaultEpilogueIaSK_SK_NS1D_6thread17LinearCombinationIaLi1EiiLNS1I_9ScaleType4KindE0ELNS_15FloatRoundStyleE2EaEENS1_15EpilogueDefaultEEEEEvvEEEEvNT_6ParamsE,(.L_x_335 - _ZN7cutlass13device_kernelINS_4gemm6kernel13GemmUniversalIN4cute5tupleIJiiiiEEENS1_10collective13CollectiveMmaINS1_34MainloopSm90TmaGmmaWarpSpecializedILi5ENS5_IJNS4_1CILi1EEENSA_ILi2EEESB_EEENS1_32KernelTmaWarpSpecializedPingpongEEENS5_IJNSA_ILi64EEENSA_ILi256EEENSA_ILi128EEEEEEaNS5_IJlSB_lEEEaSK_NS4_8TiledMMAINS4_8MMA_AtomIJNS4_4SM904GMMA27MMA_64x256x32_S32S8S8_SS_TNEEEENS4_6LayoutINS5_IJSB_SB_SB_EEENS5_IJNSA_ILi0EEEST_ST_EEEEENS5_IJNS4_10UnderscoreESW_SW_EEEEENS4_23SM90_TMA_LOAD_MULTICASTENS4_14ComposedLayoutINS4_7SwizzleILi3ELi4ELi3EEENS4_18smem_ptr_flag_bitsILi8EEENSR_INS5_IJNSA_ILi8EEESI_EEENS5_IJSI_SB_EEEEEEEvNS4_8identityENS4_13SM90_TMA_LOADES19_vS1A_EENS_8epilogue10collective6detail29Sm90TmaWarpSpecializedAdapterINS1E_15DefaultEpilogueIaSK_SK_NS1D_6thread17LinearCombinationIaLi1EiiLNS1I_9ScaleType4KindE0ELNS_15FloatRoundStyleE2EaEENS1_15EpilogueDefaultEEEEEvvEEEEvNT_6ParamsE)
        .other          _ZN7cutlass13device_kernelINS_4gemm6kernel13GemmUniversalIN4cute5tupleIJiiiiEEENS1_10collective13CollectiveMmaINS1_34MainloopSm90TmaGmmaWarpSpecializedILi5ENS5_IJNS4_1CILi1EEENSA_ILi2EEESB_EEENS1_32KernelTmaWarpSpecializedPingpongEEENS5_IJNSA_ILi64EEENSA_ILi256EEENSA_ILi128EEEEEEaNS5_IJlSB_lEEEaSK_NS4_8TiledMMAINS4_8MMA_AtomIJNS4_4SM904GMMA27MMA_64x256x32_S32S8S8_SS_TNEEEENS4_6LayoutINS5_IJSB_SB_SB_EEENS5_IJNSA_ILi0EEEST_ST_EEEEENS5_IJNS4_10UnderscoreESW_SW_EEEEENS4_23SM90_TMA_LOAD_MULTICASTENS4_14ComposedLayoutINS4_7SwizzleILi3ELi4ELi3EEENS4_18smem_ptr_flag_bitsILi8EEENSR_INS5_IJNSA_ILi8EEESI_EEENS5_IJSI_SB_EEEEEEEvNS4_8identityENS4_13SM90_TMA_LOADES19_vS1A_EENS_8epilogue10collective6detail29Sm90TmaWarpSpecializedAdapterINS1E_15DefaultEpilogueIaSK_SK_NS1D_6thread17LinearCombinationIaLi1EiiLNS1I_9ScaleType4KindE0ELNS_15FloatRoundStyleE2EaEENS1_15EpilogueDefaultEEEEEvvEEEEvNT_6ParamsE,@"STO_CUDA_ENTRY STV_DEFAULT"
_ZN7cutlass13device_kernelINS_4gemm6kernel13GemmUniversalIN4cute5tupleIJiiiiEEENS1_10collective13CollectiveMmaINS1_34MainloopSm90TmaGmmaWarpSpecializedILi5ENS5_IJNS4_1CILi1EEENSA_ILi2EEESB_EEENS1_32KernelTmaWarpSpecializedPingpongEEENS5_IJNSA_ILi64EEENSA_ILi256EEENSA_ILi128EEEEEEaNS5_IJlSB_lEEEaSK_NS4_8TiledMMAINS4_8MMA_AtomIJNS4_4SM904GMMA27MMA_64x256x32_S32S8S8_SS_TNEEEENS4_6LayoutINS5_IJSB_SB_SB_EEENS5_IJNSA_ILi0EEEST_ST_EEEEENS5_IJNS4_10UnderscoreESW_SW_EEEEENS4_23SM90_TMA_LOAD_MULTICASTENS4_14ComposedLayoutINS4_7SwizzleILi3ELi4ELi3EEENS4_18smem_ptr_flag_bitsILi8EEENSR_INS5_IJNSA_ILi8EEESI_EEENS5_IJSI_SB_EEEEEEEvNS4_8identityENS4_13SM90_TMA_LOADES19_vS1A_EENS_8epilogue10collective6detail29Sm90TmaWarpSpecializedAdapterINS1E_15DefaultEpilogueIaSK_SK_NS1D_6thread17LinearCombinationIaLi1EiiLNS1I_9ScaleType4KindE0ELNS_15FloatRoundStyleE2EaEENS1_15EpilogueDefaultEEEEEvvEEEEvNT_6ParamsE:
[----:B------:R-:W0:Y:S02]  /*0000*/  LDC R1, c[0x0][0x28] ;  /* 0x00000a00ff017b82 */ /* 0x000e240000000800 */
[----:B0-----:R-:W-:Y:S01]  /*0010*/  VIADD R1, R1, 0xfffffff8 ;  /* 0xfffffff801017836 */ /* 0x001fe20000000000 */
[----:B------:R-:W0:Y:S01]  /*0020*/  S2R R4, SR_TID.X ;  /* 0x0000000000047919 */ /* 0x000e220000002100 */
[----:B------:R-:W-:Y:S01]  /*0030*/  ELECT P0, URZ, PT ;  /* 0x00000000003f782f */ /* 0x000fe20003800000 */
[----:B------:R-:W-:Y:S01]  /*0040*/  BSSY B0, `(.L_x_0) ;  /* 0x000000f000007945 */ /* 0x000fe20003800000 */
[--C-:B0-----:R-:W-:Y:S02]  /*0050*/  SHF.R.U32.HI R2, RZ, 0x5, R4.reuse ;  /* 0x00000005ff027819 */ /* 0x101fe40000011604 */
[----:B------:R-:W-:-:S03]  /*0060*/  SHF.R.U32.HI R7, RZ, 0x7, R4 ;  /* 0x00000007ff077819 */ /* 0x000fc60000011604 */
[----:B------:R-:W0:Y:S04]  /*0070*/  SHFL.IDX PT, R5, R2, RZ, 0x1f ;  /* 0x00001fff02057589 */ /* 0x000e2800000e0000 */
[----:B------:R1:W2:Y:S01]  /*0080*/  SHFL.IDX PT, R10, R7, RZ, 0x1f ;  /* 0x00001fff070a7589 */ /* 0x0002a200000e0000 */
[----:B0-----:R-:W-:-:S13]  /*0090*/  ISETP.NE.OR P0, PT, R5, RZ, !P0 ;  /* 0x000000ff0500720c */ /* 0x001fda0004705670 */
[----:B-12---:R-:W-:Y:S05]  /*00a0*/  @P0 BRA `(.L_x_1) ;  /* 0x0000000000200947 */ /* 0x006fea0003800000 */
[----:B------:R-:W-:Y:S02]  /*00b0*/  ULDC.64 UR4, c[0x0][0x198] ;  /* 0x0000660000047ab9 */ /* 0x000fe40000000a00 */
[----:B------:R-:W-:Y:S02]  /*00c0*/  UIADD3 UR6, UP0, UR4, 0xf0, URZ ;  /* 0x000000f004067890 */ /* 0x000fe4000ff1e03f */
[----:B------:R-:W-:Y:S02]  /*00d0*/  UIADD3 UR4, UP1, UR4, 0x1f0, URZ ;  /* 0x000001f004047890 */ /* 0x000fe4000ff3e03f */
[----:B------:R-:W-:Y:S02]  /*00e0*/  UIADD3.X UR7, URZ, UR5, URZ, UP0, !UPT ;  /* 0x000000053f077290 */ /* 0x000fe400087fe43f */
[----:B------:R-:W-:-:S07]  /*00f0*/  UIADD3.X UR5, URZ, UR5, URZ, UP1, !UPT ;  /* 0x000000053f057290 */ /* 0x000fce0008ffe43f */
[----:B------:R0:W-:Y:S02]  /*0100*/  UTMACCTL.PF [UR6] ;  /* 0x00000000060079b9 */ /* 0x0001e40008040000 */
[----:B------:R0:W-:Y:S02]  /*0110*/  UTMACCTL.PF [UR4] ;  /* 0x00000000040079b9 */ /* 0x0001e40008040000 */
[----:B0-----:R-:W-:Y:S01]  /*0120*/  NOP ;  /* 0x0000000000007918 */ /* 0x001fe20000000000 */
.L_x_1:
[----:B------:R-:W-:Y:S05]  /*0130*/  BSYNC B0 ;  /* 0x0000000000007941 */ /* 0x000fea0003800000 */
.L_x_0:
[----:B------:R-:W0:Y:S02]  /*0140*/  SHFL.IDX PT, R8, R2, RZ, 0x1f ;  /* 0x00001fff02087589 */ /* 0x000e2400000e0000 */
[----:B0-----:R-:W-:-:S13]  /*0150*/  ISETP.NE.AND P0, PT, R8, RZ, PT ;  /* 0x000000ff0800720c */ /* 0x001fda0003f05270 */
[----:B------:R-:W-:Y:S05]  /*0160*/  @P0 BRA `(.L_x_2) ;  /* 0x0000000000600947 */ /* 0x000fea0003800000 */
[----:B------:R-:W0:Y:S01]  /*0170*/  S2UR UR8, SR_CgaCtaId ;  /* 0x00000000000879c3 */ /* 0x000e220000008800 */
[----:B------:R-:W-:Y:S01]  /*0180*/  UMOV UR4, 0x400 ;  /* 0x0000040000047882 */ /* 0x000fe20000000000 */
[----:B------:R-:W-:Y:S01]  /*0190*/  UMOV UR5, 0x1 ;  /* 0x0000000100057882 */ /* 0x000fe20000000000 */
[----:B------:R-:W-:Y:S01]  /*01a0*/  UMOV UR6, 0x2 ;  /* 0x0000000200067882 */ /* 0x000fe20000000000 */
[----:B------:R-:W-:Y:S01]  /*01b0*/  ELECT P0, URZ, PT ;  /* 0x00000000003f782f */ /* 0x000fe20003800000 */
[----:B------:R-:W-:-:S04]  /*01c0*/  UIADD3 UR6, -UR6, 0x100000, URZ ;  /* 0x0010000006067890 */ /* 0x000fc8000fffe13f */
[----:B------:R-:W-:Y:S02]  /*01d0*/  USHF.L.U32 UR7, UR6, 0xb, URZ ;  /* 0x0000000b06077899 */ /* 0x000fe4000800063f */
[----:B------:R-:W-:Y:S02]  /*01e0*/  USHF.L.U32 UR6, UR6, 0x1, URZ ;  /* 0x0000000106067899 */ /* 0x000fe4000800063f */
[----:B0-----:R-:W-:Y:S02]  /*01f0*/  ULEA UR8, UR8, UR4, 0x18 ;  /* 0x0000000408087291 */ /* 0x001fe4000f8ec03f */
[----:B------:R-:W-:-:S04]  /*0200*/  UIADD3 UR4, -UR5, 0x100000, URZ ;  /* 0x0010000005047890 */ /* 0x000fc8000fffe13f */
[----:B------:R-:W-:Y:S02]  /*0210*/  USHF.L.U32 UR5, UR4, 0xb, URZ ;  /* 0x0000000b04057899 */ /* 0x000fe4000800063f */
[----:B------:R-:W-:Y:S01]  /*0220*/  USHF.L.U32 UR4, UR4, 0x1, URZ ;  /* 0x0000000104047899 */ /* 0x000fe2000800063f */
[----:B------:R-:W0:Y:S11]  /*0230*/  FENCE.VIEW.ASYNC.S ;  /* 0x00000000000073c6 */ /* 0x000e360000000000 */
[----:B0-----:R0:W1:Y:S01]  /*0240*/  SYNCS.EXCH.64 URZ, [UR8], UR4 ;  /* 0x00000004083f75b2 */ /* 0x0010620008000100 */
[----:B------:R0:W2:Y:S01]  /*0250*/  SYNCS.EXCH.64 URZ, [UR8+0x28], UR6 ;  /* 0x00002806083f75b2 */ /* 0x0000a20008000100 */
[----:B------:R0:W3:Y:S01]  /*0260*/  SYNCS.EXCH.64 URZ, [UR8+0x8], UR4 ;  /* 0x00000804083f75b2 */ /* 0x0000e20008000100 */
[----:B------:R0:W4:Y:S01]  /*0270*/  SYNCS.EXCH.64 URZ, [UR8+0x30], UR6 ;  /* 0x00003006083f75b2 */ /* 0x0001220008000100 */
[----:B------:R0:W0:Y:S01]  /*0280*/  SYNCS.EXCH.64 URZ, [UR8+0x10], UR4 ;  /* 0x00001004083f75b2 */ /* 0x0000220008000100 */
[----:B------:R0:W0:Y:S01]  /*0290*/  SYNCS.EXCH.64 URZ, [UR8+0x38], UR6 ;  /* 0x00003806083f75b2 */ /* 0x0000220008000100 */
[----:B------:R0:W0:Y:S01]  /*02a0*/  SYNCS.EXCH.64 URZ, [UR8+0x18], UR4 ;  /* 0x00001804083f75b2 */ /* 0x0000220008000100 */
[----:B------:R0:W0:Y:S01]  /*02b0*/  SYNCS.EXCH.64 URZ, [UR8+0x40], UR6 ;  /* 0x00004006083f75b2 */ /* 0x0000220008000100 */
[----:B------:R0:W0:Y:S01]  /*02c0*/  SYNCS.EXCH.64 URZ, [UR8+0x20], UR4 ;  /* 0x00002004083f75b2 */ /* 0x0000220008000100 */
[----:B------:R0:W0:Y:S01]  /*02d0*/  SYNCS.EXCH.64 URZ, [UR8+0x48], UR6 ;  /* 0x00004806083f75b2 */ /* 0x0000220008000100 */
[----:B------:R-:W-:Y:S01]  /*02e0*/  NOP ;  /* 0x0000000000007918 */ /* 0x000fe20000000000 */
.L_x_2:
[----:B------:R-:W5:Y:S01]  /*02f0*/  SHFL.IDX PT, R11, R2, RZ, 0x1f ;  /* 0x00001fff020b7589 */ /* 0x000f6200000e0000 */
[----:B------:R-:W1:Y:S01]  /*0300*/  S2UR UR12, SR_CTAID.X ;  /* 0x00000000000c79c3 */ /* 0x000e620000002500 */
[----:B------:R-:W-:Y:S02]  /*0310*/  SHF.R.S32.HI R3, RZ, 0x1f, R4 ;  /* 0x0000001fff037819 */ /* 0x000fe40000011404 */
[----:B------:R-:W-:Y:S01]  /*0320*/  ELECT P0, URZ, PT ;  /* 0x00000000003f782f */ /* 0x000fe20003800000 */
[----:B------:R-:W2:Y:S01]  /*0330*/  SHFL.IDX PT, R9, R2, RZ, 0x1f ;  /* 0x00001fff02097589 */ /* 0x000ea200000e0000 */
[----:B------:R-:W-:Y:S02]  /*0340*/  ELECT P1, URZ, PT ;  /* 0x00000000003f782f */ /* 0x000fe40003820000 */
[----:B------:R-:W-:Y:S01]  /*0350*/  LEA.HI R3, R3, R4, RZ, 0x7 ;  /* 0x0000000403037211 */ /* 0x000fe200078f38ff */
[----:B0-----:R-:W-:Y:S01]  /*0360*/  ULDC UR4, c[0x0][0x150] ;  /* 0x0000540000047ab9 */ /* 0x001fe20000000800 */
[----:B------:R-:W0:Y:S01]  /*0370*/  S2R R6, SR_CTAID.Y ;  /* 0x0000000000067919 */ /* 0x000e220000002600 */
[----:B------:R-:W3:Y:S01]  /*0380*/  LDC R21, c[0x0][0x148] ;  /* 0x00005200ff157b82 */ /* 0x000ee20000000800 */
[----:B------:R-:W-:Y:S01]  /*0390*/  LOP3.LUT R3, R3, 0xffffff80, RZ, 0xc0, !PT ;  /* 0xffffff8003037812 */ /* 0x000fe200078ec0ff */
[----:B------:R-:W-:Y:S01]  /*03a0*/  UMOV UR11, 0x80 ;  /* 0x00000080000b7882 */ /* 0x000fe20000000000 */
[----:B------:R-:W-:Y:S01]  /*03b0*/  NOP ;  /* 0x0000000000007918 */ /* 0x000fe20000000000 */
[----:B------:R-:W-:Y:S01]  /*03c0*/  NOP ;  /* 0x0000000000007918 */ /* 0x000fe20000000000 */
[C---:B------:R-:W-:Y:S01]  /*03d0*/  VIADD R35, R10.reuse, 0xffffffff ;  /* 0xffffffff0a237836 */ /* 0x040fe20000000000 */
[----:B------:R-:W-:Y:S01]  /*03e0*/  ISETP.NE.AND P2, PT, R10, RZ, PT ;  /* 0x000000ff0a00720c */ /* 0x000fe20003f45270 */
[----:B------:R-:W-:Y:S01]  /*03f0*/  IMAD.IADD R3, R4, 0x1, -R3 ;  /* 0x0000000104037824 */ /* 0x000fe200078e0a03 */
[----:B------:R-:W4:Y:S02]  /*0400*/  LDC R15, c[0x0][0x140] ;  /* 0x00005000ff0f7b82 */ /* 0x000f240000000800 */
[----:B------:R-:W-:-:S02]  /*0410*/  ISETP.GE.U32.AND P5, PT, R35, 0x2, PT ;  /* 0x000000022300780c */ /* 0x000fc40003fa6070 */
[----:B------:R-:W-:Y:S02]  /*0420*/  SHF.R.S32.HI R0, RZ, 0x1f, R3 ;  /* 0x0000001fff007819 */ /* 0x000fe40000011403 */
[----:B-----5:R-:W-:Y:S02]  /*0430*/  ISETP.NE.OR P0, PT, R11, RZ, !P0 ;  /* 0x000000ff0b00720c */ /* 0x020fe40004705670 */
[----:B------:R-:W5:Y:S01]  /*0440*/  LDC R14, c[0x0][0x144] ;  /* 0x00005100ff0e7b82 */ /* 0x000f620000000800 */
[----:B------:R-:W-:Y:S02]  /*0450*/  SHF.R.S32.HI R11, RZ, 0x1f, R8 ;  /* 0x0000001fff0b7819 */ /* 0x000fe40000011408 */
[----:B--2---:R-:W-:Y:S02]  /*0460*/  ISETP.NE.OR P1, PT, R9, RZ, !P1 ;  /* 0x000000ff0900720c */ /* 0x004fe40004f25670 */
[----:B------:R-:W-:Y:S02]  /*0470*/  LEA.HI R11, R11, R8, RZ, 0x2 ;  /* 0x000000080b0b7211 */ /* 0x000fe400078f10ff */
[----:B-1----:R-:W-:-:S02]  /*0480*/  I2FP.F32.U32 R13, UR12 ;  /* 0x0000000c000d7c45 */ /* 0x002fc40008201000 */
[----:B------:R-:W-:Y:S02]  /*0490*/  LOP3.LUT R11, R11, 0x3ffffffc, RZ, 0xc0, !PT ;  /* 0x3ffffffc0b0b7812 */ /* 0x000fe400078ec0ff */
[----:B------:R-:W-:Y:S01]  /*04a0*/  LEA.HI R2, R0, R3, RZ, 0x3 ;  /* 0x0000000300027211 */ /* 0x000fe200078f18ff */
[----:B------:R-:W-:Y:S01]  /*04b0*/  VOTEU.ALL UP0, P0 ;  /* 0x00000000003f7886 */ /* 0x000fe20000000000 */
[----:B------:R-:W-:Y:S01]  /*04c0*/  FMUL R13, R13, UR4 ;  /* 0x000000040d0d7c20 */ /* 0x000fe20008400000 */
[----:B------:R-:W-:Y:S01]  /*04d0*/  IMAD.IADD R11, R8, 0x1, -R11 ;  /* 0x00000001080b7824 */ /* 0x000fe200078e0a0b */
[----:B0-----:R-:W-:Y:S01]  /*04e0*/  I2FP.F32.U32 R8, R6 ;  /* 0x0000000600087245 */ /* 0x001fe20000201000 */
[----:B------:R-:W-:Y:S01]  /*04f0*/  VOTEU.ALL UP1, P1 ;  /* 0x00000000003f7886 */ /* 0x000fe20000820000 */
[----:B------:R-:W0:Y:S01]  /*0500*/  @!UP0 S2UR UR7, SR_CgaCtaId ;  /* 0x00000000000789c3 */ /* 0x000e220000008800 */
[----:B------:R-:W-:Y:S01]  /*0510*/  ULDC UR4, c[0x0][0x154] ;  /* 0x0000550000047ab9 */ /* 0x000fe20000000800 */
[--C-:B------:R-:W-:Y:S01]  /*0520*/  SHF.R.S32.HI R9, RZ, 0x3, R2.reuse ;  /* 0x00000003ff097819 */ /* 0x100fe20000011402 */
[----:B------:R-:W-:Y:S01]  /*0530*/  FMUL R8, R8, UR4 ;  /* 0x0000000408087c20 */ /* 0x000fe20008400000 */
[----:B------:R-:W-:Y:S01]  /*0540*/  SHF.R.S32.HI R12, RZ, 0x1f, R2 ;  /* 0x0000001fff0c7819 */ /* 0x000fe20000011402 */
[----:B------:R-:W1:Y:S01]  /*0550*/  F2I.U32.TRUNC.NTZ R13, R13 ;  /* 0x0000000d000d7305 */ /* 0x000e62000020f000 */
[----:B------:R-:W-:Y:S01]  /*0560*/  SHF.R.S32.HI R2, RZ, 0x1f, R5 ;  /* 0x0000001fff027819 */ /* 0x000fe20000011405 */
[----:B------:R-:W-:Y:S01]  /*0570*/  UMOV UR4, 0x20 ;  /* 0x0000002000047882 */ /* 0x000fe20000000000 */
[----:B------:R-:W2:Y:S01]  /*0580*/  @!UP1 S2UR UR10, SR_CgaCtaId ;  /* 0x00000000000a99c3 */ /* 0x000ea20000008800 */
[----:B------:R-:W-:Y:S01]  /*0590*/  LEA.HI R12, R12, R9, RZ, 0x2 ;  /* 0x000000090c0c7211 */ /* 0x000fe200078f10ff */
[----:B------:R-:W-:Y:S01]  /*05a0*/  @!UP0 UMOV UR6, 0x400 ;  /* 0x0000040000068882 */ /* 0x000fe20000000000 */
[----:B------:R-:W-:Y:S01]  /*05b0*/  LEA.HI R2, R2, R5, RZ, 0x2 ;  /* 0x0000000502027211 */ /* 0x000fe200078f10ff */
[----:B------:R-:W-:-:S04]  /*05c0*/  @!UP0 UIADD3 UR4, -UR4, 0x100000, URZ ;  /* 0x0010000004048890 */ /* 0x000fc8000fffe13f */
[----:B------:R-:W-:Y:S02]  /*05d0*/  @!UP0 USHF.L.U32 UR5, UR4, 0xb, URZ ;  /* 0x0000000b04058899 */ /* 0x000fe4000800063f */
[----:B------:R-:W-:Y:S01]  /*05e0*/  @!UP0 USHF.L.U32 UR4, UR4, 0x1, URZ ;  /* 0x0000000104048899 */ /* 0x000fe2000800063f */
[----:B------:R-:W3:Y:S01]  /*05f0*/  F2I.U32.TRUNC.NTZ R8, R8 ;  /* 0x0000000800087305 */ /* 0x000ee2000020f000 */
[----:B------:R-:W-:Y:S01]  /*0600*/  LOP3.LUT R12, R12, 0xfffffffc, RZ, 0xc0, !PT ;  /* 0xfffffffc0c0c7812 */ /* 0x000fe200078ec0ff */
[----:B------:R-:W-:Y:S01]  /*0610*/  @!UP1 UMOV UR9, 0x400 ;  /* 0x0000040000099882 */ /* 0x000fe20000000000 */
[----:B------:R-:W-:Y:S01]  /*0620*/  LOP3.LUT R2, R2, 0xfffffffc, RZ, 0xc0, !PT ;  /* 0xfffffffc02027812 */ /* 0x000fe200078ec0ff */
[----:B------:R-:W-:Y:S01]  /*0630*/  VOTEU.ALL UP2, P1 ;  /* 0x00000000003f7886 */ /* 0x000fe20000840000 */
[----:B------:R-:W-:Y:S01]  /*0640*/  VOTEU.ALL UP3, P1 ;  /* 0x00000000003f7886 */ /* 0x000fe20000860000 */
[----:B------:R-:W-:Y:S01]  /*0650*/  IMAD.IADD R12, R9, 0x1, -R12 ;  /* 0x00000001090c7824 */ /* 0x000fe200078e0a0c */
[----:B------:R-:W-:Y:S01]  /*0660*/  VOTEU.ALL UP4, P1 ;  /* 0x00000000003f7886 */ /* 0x000fe20000880000 */
[----:B------:R-:W-:Y:S01]  /*0670*/  IMAD.IADD R5, R5, 0x1, -R2 ;  /* 0x0000000105057824 */ /* 0x000fe200078e0a02 */
[----:B------:R-:W-:Y:S01]  /*0680*/  VOTEU.ALL UP5, P1 ;  /* 0x00000000003f7886 */ /* 0x000fe200008a0000 */
[----:B------:R-:W-:Y:S01]  /*0690*/  IMAD R11, R11, 0x4, R12 ;  /* 0x000000040b0b7824 */ /* 0x000fe200078e020c */
[----:B0-----:R-:W-:Y:S01]  /*06a0*/  @!UP0 ULEA UR8, UR7, UR6, 0x18 ;  /* 0x0000000607088291 */ /* 0x001fe2000f8ec03f */
[----:B-1----:R-:W-:Y:S01]  /*06b0*/  IMAD.MOV R13, RZ, RZ, -R13 ;  /* 0x000000ffff0d7224 */ /* 0x002fe200078e0a0d */
[----:B------:R-:W-:-:S04]  /*06c0*/  @!UP1 UIADD3 UR6, -UR11, 0x100000, URZ ;  /* 0x001000000b069890 */ /* 0x000fc8000fffe13f */
[----:B------:R-:W-:Y:S02]  /*06d0*/  @!UP1 USHF.L.U32 UR7, UR6, 0xb, URZ ;  /* 0x0000000b06079899 */ /* 0x000fe4000800063f */
[----:B------:R-:W-:Y:S01]  /*06e0*/  @!UP1 USHF.L.U32 UR6, UR6, 0x1, URZ ;  /* 0x0000000106069899 */ /* 0x000fe2000800063f */
[----:B------:R-:W-:Y:S01]  /*06f0*/  IMAD.SHL.U32 R154, R11, 0x4, RZ ;  /* 0x000000040b9a7824 */ /* 0x000fe200078e00ff */
[----:B------:R-:W-:Y:S01]  /*0700*/  ISETP.NE.AND P1, PT, R5, 0x3, PT ;  /* 0x000000030500780c */ /* 0x000fe20003f25270 */
[----:B---3--:R-:W-:Y:S01]  /*0710*/  IMAD.MOV R24, RZ, RZ, -R8 ;  /* 0x000000ffff187224 */ /* 0x008fe200078e0a08 */
[----:B----4-:R-:W-:Y:S01]  /*0720*/  ISETP.EQ.U32.AND P3, PT, R15, 0x1, PT ;  /* 0x000000010f00780c */ /* 0x010fe20003f62070 */
[----:B------:R-:W-:Y:S01]  /*0730*/  VOTEU.ALL UP0, P0 ;  /* 0x00000000003f7886 */ /* 0x000fe20000000000 */
[----:B--2---:R-:W-:Y:S01]  /*0740*/  @!UP1 ULEA UR9, UR10, UR9, 0x18 ;  /* 0x000000090a099291 */ /* 0x004fe2000f8ec03f */
[----:B------:R-:W-:Y:S01]  /*0750*/  IMAD R9, R21, R24, R6 ;  /* 0x0000001815097224 */ /* 0x000fe200078e0206 */
[----:B------:R-:W-:Y:S01]  /*0760*/  LOP3.LUT R154, R11, 0xc, R154, 0x78, !PT ;  /* 0x0000000c0b9a7812 */ /* 0x000fe200078e789a */
[----:B-----5:R-:W-:Y:S01]  /*0770*/  IMAD R20, R14, R13, UR12 ;  /* 0x0000000c0e147e24 */ /* 0x020fe2000f8e020d */
[----:B------:R-:W-:Y:S01]  /*0780*/  VOTEU.ALL UP1, P0 ;  /* 0x00000000003f7886 */ /* 0x000fe20000020000 */
[----:B------:R-:W-:Y:S01]  /*0790*/  LOP3.LUT P0, RZ, R3, 0x7, RZ, 0xc0, !PT ;  /* 0x0000000703ff7812 */ /* 0x000fe2000780c0ff */
[----:B------:R-:W0:Y:S02]  /*07a0*/  FENCE.VIEW.ASYNC.S ;  /* 0x00000000000073c6 */ /* 0x000e240000000000 */
[----:B0-----:R0:W1:Y:S01]  /*07b0*/  @!UP0 SYNCS.EXCH.64 URZ, [UR8+0x80], UR4 ;  /* 0x00008004083f85b2 */ /* 0x0010620008000100 */
[----:B------:R-:W-:Y:S01]  /*07c0*/  ISETP.NE.AND P4, PT, R9, R154, PT ;  /* 0x0000009a0900720c */ /* 0x000fe20003f85270 */
[----:B------:R0:W2:Y:S01]  /*07d0*/  SHFL.IDX PT, R14, R7, RZ, 0x1f ;  /* 0x00001fff070e7589 */ /* 0x0000a200000e0000 */
[----:B------:R-:W-:-:S02]  /*07e0*/  ISETP.EQ.OR P1, PT, R5, RZ, !P1 ;  /* 0x000000ff0500720c */ /* 0x000fc40004f22670 */
[----:B------:R-:W-:Y:S02]  /*07f0*/  ISETP.LT.U32.AND P0, PT, R154, 0x2, !P0 ;  /* 0x000000029a00780c */ /* 0x000fe40004701070 */
[----:B------:R-:W-:Y:S02]  /*0800*/  ISETP.EQ.OR P4, PT, R20, RZ, !P4 ;  /* 0x000000ff1400720c */ /* 0x000fe40006782670 */
[----:B------:R-:W-:Y:S02]  /*0810*/  ISETP.EQ.AND P1, PT, R10, RZ, P1 ;  /* 0x000000ff0a00720c */ /* 0x000fe40000f22270 */
[----:B------:R-:W-:Y:S02]  /*0820*/  PLOP3.LUT P0, PT, P0, P4, PT, 0x80, 0x0 ;  /* 0x000000000000781c */ /* 0x000fe40000709070 */
[----:B------:R-:W-:Y:S02]  /*0830*/  SEL R16, RZ, 0x1, !P1 ;  /* 0x00000001ff107807 */ /* 0x000fe40004800000 */
[----:B------:R-:W-:Y:S01]  /*0840*/  P2R R155, PR, RZ, 0x1 ;  /* 0x00000001ff9b7803 */ /* 0x000fe20000000000 */
[----:B------:R0:W3:Y:S01]  /*0850*/  @!UP1 SYNCS.EXCH.64 URZ, [UR8+0x88], UR4 ;  /* 0x00008804083f95b2 */ /* 0x0000e20008000100 */
[----:B------:R-:W-:Y:S01]  /*0860*/  NOP ;  /* 0x0000000000007918 */ /* 0x000fe20000000000 */
[----:B------:R-:W-:Y:S01]  /*0870*/  SEL R16, R16, 0x2, P5 ;  /* 0x0000000210107807 */ /* 0x000fe20002800000 */
[----:B------:R0:W4:Y:S01]  /*0880*/  @!UP2 SYNCS.EXCH.64 URZ, [UR9+0x60], UR6 ;  /* 0x00006006093fa5b2 */ /* 0x0001220008000100 */
[----:B------:R0:W0:Y:S01]  /*0890*/  @!UP3 SYNCS.EXCH.64 URZ, [UR9+0x68], UR6 ;  /* 0x00006806093fb5b2 */ /* 0x0000220008000100 */
[----:B------:R0:W0:Y:S01]  /*08a0*/  @!UP4 SYNCS.EXCH.64 URZ, [UR9+0x70], UR6 ;  /* 0x00007006093fc5b2 */ /* 0x0000220008000100 */
[----:B------:R0:W0:Y:S01]  /*08b0*/  @!UP5 SYNCS.EXCH.64 URZ, [UR9+0x78], UR6 ;  /* 0x00007806093fd5b2 */ /* 0x0000220008000100 */
[----:B------:R-:W-:Y:S01]  /*08c0*/  NOP ;  /* 0x0000000000007918 */ /* 0x000fe20000000000 */
[----:B-1----:R-:W-:Y:S05]  /*08d0*/  @!P3 BRA `(.L_x_3) ;  /* 0x000000000008b947 */ /* 0x002fea0003800000 */
[----:B0--34-:R-:W-:Y:S01]  /*08e0*/  UCGABAR_ARV ;  /* 0x00000000000079c7 */ /* 0x019fe20008000000 */
[----:B------:R-:W-:Y:S05]  /*08f0*/  BRA `(.L_x_4) ;  /* 0x0000000000047947 */ /* 0x000fea0003800000 */
.L_x_3:
[----:B0--34-:R-:W-:Y:S01]  /*0900*/  NOP ;  /* 0x0000000000007918 */ /* 0x019fe20000000000 */
.L_x_4:
[----:B------:R-:W-:Y:S01]  /*0910*/  ULDC.64 UR4, c[0x0][0x598] ;  /* 0x0001660000047ab9 */ /* 0x000fe20000000a00 */
[----:B------:R-:W-:Y:S01]  /*0920*/  ULDC.64 UR36, c[0x0][0x208] ;  /* 0x0000820000247ab9 */ /* 0x000fe20000000a00 */
[----:B------:R-:W-:-:S04]  /*0930*/  ISETP.NE.U32.AND P0, PT, RZ, UR4, PT ;  /* 0x00000004ff007c0c */ /* 0x000fc8000bf05070 */
[----:B------:R-:W-:-:S13]  /*0940*/  ISETP.NE.AND.EX P0, PT, RZ, UR5, PT, P0 ;  /* 0x00000005ff007c0c */ /* 0x000fda000bf05300 */
[----:B------:R-:W-:Y:S05]  /*0950*/  @!P0 BRA `(.L_x_5) ;  /* 0x00000000001c8947 */ /* 0x000fea0003800000 */
[----:B------:R-:W0:Y:S02]  /*0960*/  LDC.64 R8, c[0x0][0x598] ;  /* 0x00016600ff087b82 */ /* 0x000e240000000a00 */
[----:B0-----:R-:W3:Y:S02]  /*0970*/  LDG.E.64 R8, desc[UR36][R8.64] ;  /* 0x0000002408087981 */ /* 0x001ee4000c1e1b00 */
[----:B---3--:R-:W-:-:S04]  /*0980*/  ISETP.NE.U32.AND P0, PT, R8, RZ, PT ;  /* 0x000000ff0800720c */ /* 0x008fc80003f05070 */
[----:B------:R-:W-:-:S13]  /*0990*/  ISETP.NE.AND.EX P0, PT, R9, RZ, PT, P0 ;  /* 0x000000ff0900720c */ /* 0x000fda0003f05300 */
[----:B------:R-:W-:Y:S05]  /*09a0*/  @!P0 BRA `(.L_x_5) ;  /* 0x0000000000088947 */ /* 0x000fea0003800000 */
[----:B------:R0:W5:Y:S01]  /*09b0*/  LD.E R153, desc[UR36][R8.64] ;  /* 0x0000002408997980 */ /* 0x000162000c101900 */
[----:B------:R-:W-:Y:S05]  /*09c0*/  BRA `(.L_x_6) ;  /* 0x0000000000247947 */ /* 0x000fea0003800000 */
.L_x_5:
[----:B------:R-:W-:Y:S02]  /*09d0*/  ULDC.64 UR4, c[0x0][0x588] ;  /* 0x0001620000047ab9 */ /* 0x000fe40000000a00 */
[----:B------:R-:W-:-:S04]  /*09e0*/  ISETP.NE.U32.AND P0, PT, RZ, UR4, PT ;  /* 0x00000004ff007c0c */ /* 0x000fc8000bf05070 */
[----:B------:R-:W-:-:S13]  /*09f0*/  ISETP.NE.AND.EX P0, PT, RZ, UR5, PT, P0 ;  /* 0x00000005ff007c0c */ /* 0x000fda000bf05300 */
[----:B------:R-:W-:Y:S05]  /*0a00*/  @!P0 BRA `(.L_x_7) ;  /* 0x00000000000c8947 */ /* 0x000fea0003800000 */
[----:B------:R-:W0:Y:S02]  /*0a10*/  LDC.64 R8, c[0x0][0x588] ;  /* 0x00016200ff087b82 */ /* 0x000e240000000a00 */
[----:B0-----:R1:W5:Y:S01]  /*0a20*/  LDG.E R153, desc[UR36][R8.64] ;  /* 0x0000002408997981 */ /* 0x001362000c1e1900 */
[----:B------:R-:W-:Y:S05]  /*0a30*/  BRA `(.L_x_6) ;  /* 0x0000000000087947 */ /* 0x000fea0003800000 */
.L_x_7:
[----:B------:R-:W-:Y:S02]  /*0a40*/  ULDC UR4, c[0x0][0x580] ;  /* 0x0001600000047ab9 */ /* 0x000fe40000000800 */
[----:B------:R-:W-:-:S07]  /*0a50*/  IMAD.U32 R153, RZ, RZ, UR4 ;  /* 0x00000004ff997e24 */ /* 0x000fce000f8e00ff */
.L_x_6:
[----:B------:R-:W-:Y:S02]  /*0a60*/  ULDC.64 UR4, c[0x0][0x5a0] ;  /* 0x0001680000047ab9 */ /* 0x000fe40000000a00 */
[----:B------:R-:W-:-:S04]  /*0a70*/  ISETP.NE.U32.AND P0, PT, RZ, UR4, PT ;  /* 0x00000004ff007c0c */ /* 0x000fc8000bf05070 */
[----:B------:R-:W-:-:S13]  /*0a80*/  ISETP.NE.AND.EX P0, PT, RZ, UR5, PT, P0 ;  /* 0x00000005ff007c0c */ /* 0x000fda000bf05300 */
[----:B------:R-:W-:Y:S05]  /*0a90*/  @!P0 BRA `(.L_x_8) ;  /* 0x00000000001c8947 */ /* 0x000fea0003800000 */
[----:B01----:R-:W0:Y:S02]  /*0aa0*/  LDC.64 R8, c[0x0][0x5a0] ;  /* 0x00016800ff087b82 */ /* 0x003e240000000a00 */
[----:B0-----:R-:W3:Y:S02]  /*0ab0*/  LDG.E.64 R8, desc[UR36][R8.64] ;  /* 0x0000002408087981 */ /* 0x001ee4000c1e1b00 */
[----:B---3--:R-:W-:-:S04]  /*0ac0*/  ISETP.NE.U32.AND P0, PT, R8, RZ, PT ;  /* 0x000000ff0800720c */ /* 0x008fc80003f05070 */
[----:B------:R-:W-:-:S13]  /*0ad0*/  ISETP.NE.AND.EX P0, PT, R9, RZ, PT, P0 ;  /* 0x000000ff0900720c */ /* 0x000fda0003f05300 */
[----:B------:R-:W-:Y:S05]  /*0ae0*/  @!P0 BRA `(.L_x_8) ;  /* 0x0000000000088947 */ /* 0x000fea0003800000 */
[----:B------:R0:W5:Y:S01]  /*0af0*/  LD.E R152, desc[UR36][R8.64] ;  /* 0x0000002408987980 */ /* 0x000162000c101900 */
[----:B------:R-:W-:Y:S05]  /*0b00*/  BRA `(.L_x_9) ;  /* 0x0000000000247947 */ /* 0x000fea0003800000 */
.L_x_8:
[----:B------:R-:W-:Y:S02]  /*0b10*/  ULDC.64 UR4, c[0x0][0x590] ;  /* 0x0001640000047ab9 */ /* 0x000fe40000000a00 */
[----:B------:R-:W-:-:S04]  /*0b20*/  ISETP.NE.U32.AND P0, PT, RZ, UR4, PT ;  /* 0x00000004ff007c0c */ /* 0x000fc8000bf05070 */
[----:B------:R-:W-:-:S13]  /*0b30*/  ISETP.NE.AND.EX P0, PT, RZ, UR5, PT, P0 ;  /* 0x00000005ff007c0c */ /* 0x000fda000bf05300 */
[----:B------:R-:W-:Y:S05]  /*0b40*/  @!P0 BRA `(.L_x_10) ;  /* 0x00000000000c8947 */ /* 0x000fea0003800000 */
[----:B01----:R-:W0:Y:S02]  /*0b50*/  LDC.64 R8, c[0x0][0x590] ;  /* 0x00016400ff087b82 */ /* 0x003e240000000a00 */
[----:B0-----:R1:W5:Y:S01]  /*0b60*/  LDG.E R152, desc[UR36][R8.64] ;  /* 0x0000002408987981 */ /* 0x001362000c1e1900 */
[----:B------:R-:W-:Y:S05]  /*0b70*/  BRA `(.L_x_9) ;  /* 0x0000000000087947 */ /* 0x000fea0003800000 */
.L_x_10:
[----:B------:R-:W-:Y:S02]  /*0b80*/  ULDC UR4, c[0x0][0x584] ;  /* 0x0001610000047ab9 */ /* 0x000fe40000000800 */
[----:B------:R-:W-:-:S07]  /*0b90*/  IMAD.U32 R152, RZ, RZ, UR4 ;  /* 0x00000004ff987e24 */ /* 0x000fce000f8e00ff */
.L_x_9:
[----:B------:R-:W3:Y:S01]  /*0ba0*/  LDC R2, c[0x0][0x65c] ;  /* 0x00019700ff027b82 */ /* 0x000ee20000000800 */
[----:B------:R-:W-:Y:S01]  /*0bb0*/  ULDC UR6, c[0x0][0x28c] ;  /* 0x0000a30000067ab9 */ /* 0x000fe20000000800 */
[----:B------:R-:W-:Y:S01]  /*0bc0*/  ISETP.NE.AND P0, PT, R10, 0x2, PT ;  /* 0x000000020a00780c */ /* 0x000fe20003f05270 */
[----:B------:R-:W-:Y:S01]  /*0bd0*/  UIADD3 UR6, UR6, 0x7f, URZ ;  /* 0x0000007f06067890 */ /* 0x000fe2000fffe03f */
[----:B01----:R-:W-:Y:S01]  /*0be0*/  IMAD.U32 R8, RZ, RZ, UR12 ;  /* 0x0000000cff087e24 */ /* 0x003fe2000f8e00ff */
[----:B------:R-:W-:Y:S01]  /*0bf0*/  UMOV UR38, URZ ;  /* 0x0000003f00267c82 */ /* 0x000fe20008000000 */
[----:B------:R-:W-:Y:S01]  /*0c00*/  IMAD.MOV.U32 R9, RZ, RZ, RZ ;  /* 0x000000ffff097224 */ /* 0x000fe200078e00ff */
[----:B------:R-:W-:Y:S01]  /*0c10*/  USHF.R.S32.HI UR7, URZ, 0x1f, UR6 ;  /* 0x0000001f3f077899 */ /* 0x000fe20008011406 */
[----:B------:R-:W-:Y:S01]  /*0c20*/  UMOV UR39, URZ ;  /* 0x0000003f00277c82 */ /* 0x000fe20008000000 */
[----:B------:R-:W-:Y:S02]  /*0c30*/  ULDC.64 UR8, c[0x0][0x650] ;  /* 0x0001940000087ab9 */ /* 0x000fe40000000a00 */
[----:B------:R-:W-:-:S04]  /*0c40*/  ULEA.HI UR7, UR7, UR6, URZ, 0x7 ;  /* 0x0000000607077291 */ /* 0x000fc8000f8f383f */
[----:B------:R-:W-:Y:S01]  /*0c50*/  USHF.R.S32.HI UR40, URZ, 0x7, UR7 ;  /* 0x000000073f287899 */ /* 0x000fe20008011407 */
[----:B---3--:R-:W-:-:S13]  /*0c60*/  ISETP.NE.AND P1, PT, R2, 0x1, PT ;  /* 0x000000010200780c */ /* 0x008fda0003f25270 */
[----:B------:R-:W0:Y:S01]  /*0c70*/  @P1 LDC R19, c[0x0][0x10] ;  /* 0x00000400ff131b82 */ /* 0x000e220000000800 */
[----:B------:R-:W-:Y:S02]  /*0c80*/  @P1 IMAD.MOV.U32 R7, RZ, RZ, RZ ;  /* 0x000000ffff071224 */ /* 0x000fe400078e00ff */
[----:B------:R-:W-:-:S05]  /*0c90*/  @P1 IMAD.MOV.U32 R17, RZ, RZ, RZ ;  /* 0x000000ffff111224 */ /* 0x000fca00078e00ff */
[----:B------:R-:W1:Y:S01]  /*0ca0*/  @!P1 LDC R11, c[0x0][0xc] ;  /* 0x00000300ff0b9b82 */ /* 0x000e620000000800 */
[----:B------:R-:W-:Y:S01]  /*0cb0*/  ULDC UR4, c[0x0][0xc] ;  /* 0x0000030000047ab9 */ /* 0x000fe20000000800 */
[----:B------:R-:W-:Y:S02]  /*0cc0*/  ULDC UR5, c[0x0][0x10] ;  /* 0x0000040000057ab9 */ /* 0x000fe40000000800 */
[----:B------:R-:W-:-:S04]  /*0cd0*/  UIMAD.WIDE.U32 UR4, UR4, UR5, URZ ;  /* 0x00000005040472a5 */ /* 0x000fc8000f8e003f */
[----:B------:R-:W3:Y:S01]  /*0ce0*/  LDC R2, c[0x0][0x14] ;  /* 0x00000500ff027b82 */ /* 0x000ee20000000800 */
[----:B0-----:R-:W-:-:S04]  /*0cf0*/  @P1 IMAD.WIDE.U32 R18, R19, UR12, R6 ;  /* 0x0000000c13121c25 */ /* 0x001fc8000f8e0006 */
[----:B------:R-:W-:Y:S02]  /*0d00*/  @P1 IMAD.IADD R17, R19, 0x1, R17 ;  /* 0x0000000113111824 */ /* 0x000fe400078e0211 */
[----:B-1----:R-:W-:-:S04]  /*0d10*/  @!P1 IMAD.WIDE.U32 R8, R6, R11, R8 ;  /* 0x0000000b06089225 */ /* 0x002fc800078e0008 */
[----:B------:R-:W-:Y:S02]  /*0d20*/  @!P1 IMAD.MOV.U32 R18, RZ, RZ, R8 ;  /* 0x000000ffff129224 */ /* 0x000fe400078e0008 */
[----:B------:R-:W-:Y:S02]  /*0d30*/  @!P1 IMAD.MOV.U32 R17, RZ, RZ, R9 ;  /* 0x000000ffff119224 */ /* 0x000fe400078e0009 */
[----:B---3--:R-:W-:-:S04]  /*0d40*/  IMAD.WIDE.U32 R12, R2, UR4, RZ ;  /* 0x00000004020c7c25 */ /* 0x008fc8000f8e00ff */
[----:B------:R-:W-:Y:S01]  /*0d50*/  IMAD R23, R2, UR5, RZ ;  /* 0x0000000502177c24 */ /* 0x000fe2000f8e02ff */
[----:B------:R0:W-:Y:S03]  /*0d60*/  STL.64 [R1], R12 ;  /* 0x0000000c01007387 */ /* 0x0001e60000100a00 */
[----:B------:R-:W-:Y:S01]  /*0d70*/  IMAD.IADD R23, R13, 0x1, R23 ;  /* 0x000000010d177824 */ /* 0x000fe200078e0217 */
[----:B------:R-:W-:Y:S06]  /*0d80*/  @P0 BRA `(.L_x_11) ;  /* 0x0000000000200947 */ /* 0x000fec0003800000 */
[----:B------:R-:W-:Y:S01]  /*0d90*/  UISETP.GE.U32.AND UP0, UPT, UR40, 0x5, UPT ;  /* 0x000000052800788c */ /* 0x000fe2000bf06070 */
[----:B------:R-:W-:Y:S01]  /*0da0*/  IADD3 R18, P0, R18, R12, RZ ;  /* 0x0000000c12127210 */ /* 0x000fe20007f1e0ff */
[----:B------:R-:W-:Y:S01]  /*0db0*/  UIMAD.WIDE.U32 UR4, UR40, -0x33333333, URZ ;  /* 0xcccccccd280478a5 */ /* 0x000fe2000f8e003f */
[----:B------:R-:W-:-:S03]  /*0dc0*/  UMOV UR39, URZ ;  /* 0x0000003f00277c82 */ /* 0x000fc60008000000 */
[----:B------:R-:W-:Y:S01]  /*0dd0*/  USHF.R.U32.HI UR4, URZ, 0x2, UR5 ;  /* 0x000000023f047899 */ /* 0x000fe20008011605 */
[----:B------:R-:W-:-:S03]  /*0de0*/  IMAD.X R17, R23, 0x1, R17, P0 ;  /* 0x0000000117117824 */ /* 0x000fc600000e0611 */
[----:B------:R-:W-:Y:S02]  /*0df0*/  UIMAD UR38, UR4, -0x5, UR40 ;  /* 0xfffffffb042678a4 */ /* 0x000fe4000f8e0228 */
[----:B------:R-:W-:-:S12]  /*0e00*/  @UP0 ULOP3.LUT UR39, UR4, 0x1, URZ, 0xc0, !UPT ;  /* 0x0000000104270892 */ /* 0x000fd8000f8ec03f */
.L_x_11:
[----:B------:R-:W-:Y:S01]  /*0e10*/  ISETP.GE.U32.AND P0, PT, R18, UR8, PT ;  /* 0x0000000812007c0c */ /* 0x000fe2000bf06070 */
[----:B------:R-:W-:Y:S01]  /*0e20*/  IMAD.MOV.U32 R19, RZ, RZ, -0x1 ;  /* 0xffffffffff137424 */ /* 0x000fe200078e00ff */
[----:B------:R-:W-:Y:S01]  /*0e30*/  PRMT R8, RZ, 0x7610, R8 ;  /* 0x00007610ff087816 */ /* 0x000fe20000000008 */
[----:B------:R-:W-:Y:S01]  /*0e40*/  IMAD.MOV.U32 R22, RZ, RZ, -0x1 ;  /* 0xffffffffff167424 */ /* 0x000fe200078e00ff */
[----:B------:R-:W-:Y:S01]  /*0e50*/  ISETP.GE.U32.AND.EX P0, PT, R17, UR9, PT, P0 ;  /* 0x0000000911007c0c */ /* 0x000fe2000bf06100 */
[----:B------:R-:W-:-:S12]  /*0e60*/  IMAD.MOV.U32 R2, RZ, RZ, -0x1 ;  /* 0xffffffffff027424 */ /* 0x000fd800078e00ff */
[----:B------:R-:W-:Y:S05]  /*0e70*/  @P0 BRA `(.L_x_12) ;  /* 0x00000004002c0947 */ /* 0x000fea0003800000 */
[----:B------:R-:W1:Y:S01]  /*0e80*/  LDC.64 R26, c[0x0][0x628] ;  /* 0x00018a00ff1a7b82 */ /* 0x000e620000000a00 */
[----:B------:R-:W-:Y:S02]  /*0e90*/  IMAD.MOV.U32 R8, RZ, RZ, R18 ;  /* 0x000000ffff087224 */ /* 0x000fe400078e0012 */
[----:B------:R-:W-:-:S05]  /*0ea0*/  IMAD.MOV.U32 R9, RZ, RZ, R17 ;  /* 0x000000ffff097224 */ /* 0x000fca00078e0011 */
[----:B------:R-:W3:Y:S08]  /*0eb0*/  LDC R2, c[0x0][0x630] ;  /* 0x00018c00ff027b82 */ /* 0x000ef00000000800 */
[----:B------:R-:W4:Y:S01]  /*0ec0*/  LDC.64 R28, c[0x0][0x620] ;  /* 0x00018800ff1c7b82 */ /* 0x000f220000000a00 */
[----:B-1----:R-:W-:-:S04]  /*0ed0*/  ISETP.NE.U32.AND P0, PT, R26, RZ, PT ;  /* 0x000000ff1a00720c */ /* 0x002fc80003f05070 */
[----:B------:R-:W-:-:S13]  /*0ee0*/  ISETP.NE.AND.EX P0, PT, R27, RZ, PT, P0 ;  /* 0x000000ff1b00720c */ /* 0x000fda0003f05300 */
[----:B---34-:R-:W-:Y:S05]  /*0ef0*/  @!P0 BRA `(.L_x_13) ;  /* 0x0000000000288947 */ /* 0x018fea0003800000 */
[----:B0-----:R-:W0:Y:S02]  /*0f00*/  LDC R13, c[0x0][0x634] ;  /* 0x00018d00ff0d7b82 */ /* 0x001e240000000800 */
[----:B0-----:R-:W-:-:S05]  /*0f10*/  IADD3 R13, P0, R18, R13, RZ ;  /* 0x0000000d120d7210 */ /* 0x001fca0007f1e0ff */
[----:B------:R-:W-:-:S04]  /*0f20*/  IMAD.X R15, RZ, RZ, R17, P0 ;  /* 0x000000ffff0f7224 */ /* 0x000fc800000e0611 */
[----:B------:R-:W-:-:S04]  /*0f30*/  IMAD.WIDE.U32 R8, R15, R26, RZ ;  /* 0x0000001a0f087225 */ /* 0x000fc800078e00ff */
[----:B------:R-:W-:-:S04]  /*0f40*/  IMAD.WIDE.U32 R10, P0, R13, R27, R8 ;  /* 0x0000001b0d0a7225 */ /* 0x000fc80007800008 */
[----:B------:R-:W-:-:S04]  /*0f50*/  IMAD.WIDE.U32 R8, R13, R26, RZ ;  /* 0x0000001a0d087225 */ /* 0x000fc800078e00ff */
[----:B------:R-:W-:Y:S01]  /*0f60*/  IMAD.X R13, RZ, RZ, RZ, P0 ;  /* 0x000000ffff0d7224 */ /* 0x000fe200000e06ff */
[----:B------:R-:W-:Y:S01]  /*0f70*/  IADD3 RZ, P0, R9, R10, RZ ;  /* 0x0000000a09ff7210 */ /* 0x000fe20007f1e0ff */
[----:B------:R-:W-:-:S04]  /*0f80*/  IMAD.MOV.U32 R12, RZ, RZ, R11 ;  /* 0x000000ffff0c7224 */ /* 0x000fc800078e000b */
[----:B------:R-:W-:-:S08]  /*0f90*/  IMAD.WIDE.U32.X R8, R15, R27, R12, P0 ;  /* 0x0000001b0f087225 */ /* 0x000fd000000e040c */
.L_x_13:
[----:B------:R-:W1:Y:S01]  /*0fa0*/  LDC.64 R32, c[0x0][0x640] ;  /* 0x00019000ff207b82 */ /* 0x000e620000000a00 */
[-C--:B------:R-:W-:Y:S01]  /*0fb0*/  SHF.R.U64 R30, R8, R2.reuse, R9 ;  /* 0x00000002081e7219 */ /* 0x080fe20000001209 */
[----:B------:R-:W-:Y:S01]  /*0fc0*/  IMAD.MOV.U32 R19, RZ, RZ, R17 ;  /* 0x000000ffff137224 */ /* 0x000fe200078e0011 */
[----:B------:R-:W-:Y:S02]  /*0fd0*/  SHF.R.U32.HI R2, RZ, R2, R9 ;  /* 0x00000002ff027219 */ /* 0x000fe40000011609 */
[----:B------:R-:W-:-:S03]  /*0fe0*/  IADD3 R11, P0, RZ, -R30, RZ ;  /* 0x8000001eff0b7210 */ /* 0x000fc60007f1e0ff */
[----:B------:R-:W3:Y:S02]  /*0ff0*/  LDC R10, c[0x0][0x618] ;  /* 0x00018600ff0a7b82 */ /* 0x000ee40000000800 */
[----:B------:R-:W-:-:S04]  /*1000*/  IMAD.X R9, RZ, RZ, ~R2, P0 ;  /* 0x000000ffff097224 */ /* 0x000fc800000e0e02 */
[-C--:B------:R-:W-:Y:S02]  /*1010*/  IMAD R2, R9, R28.reuse, RZ ;  /* 0x0000001c09027224 */ /* 0x080fe400078e02ff */
[----:B0-----:R-:W0:Y:S01]  /*1020*/  LDC R13, c[0x0][0x608] ;  /* 0x00018200ff0d7b82 */ /* 0x001e220000000800 */
[----:B------:R-:W-:-:S04]  /*1030*/  IMAD.WIDE.U32 R8, R11, R28, R18 ;  /* 0x0000001c0b087225 */ /* 0x000fc800078e0012 */
[----:B------:R-:W-:Y:S02]  /*1040*/  IMAD R11, R11, R29, R2 ;  /* 0x0000001d0b0b7224 */ /* 0x000fe400078e0202 */
[----:B------:R-:W-:Y:S01]  /*1050*/  IMAD.MOV.U32 R2, RZ, RZ, -0x1 ;  /* 0xffffffffff027424 */ /* 0x000fe200078e00ff */
[----:B------:R-:W4:Y:S01]  /*1060*/  LDC R31, c[0x0][0x658] ;  /* 0x00019600ff1f7b82 */ /* 0x000f220000000800 */
[----:B------:R-:W-:Y:S01]  /*1070*/  IMAD.IADD R9, R9, 0x1, R11 ;  /* 0x0000000109097824 */ /* 0x000fe200078e020b */
[----:B-1----:R-:W-:Y:S01]  /*1080*/  ISETP.NE.U32.AND P0, PT, R32, RZ, PT ;  /* 0x000000ff2000720c */ /* 0x002fe20003f05070 */
[----:B------:R-:W-:-:S03]  /*1090*/  IMAD.MOV.U32 R28, RZ, RZ, 0x1 ;  /* 0x00000001ff1c7424 */ /* 0x000fc600078e00ff */
[----:B------:R-:W-:Y:S02]  /*10a0*/  ISETP.NE.AND.EX P0, PT, R33, RZ, PT, P0 ;  /* 0x000000ff2100720c */ /* 0x000fe40003f05300 */
[----:B------:R-:W1:Y:S01]  /*10b0*/  LDC R27, c[0x0][0x600] ;  /* 0x00018000ff1b7b82 */ /* 0x000e620000000800 */
[-CC-:B---3--:R-:W-:Y:S02]  /*10c0*/  SHF.R.U64 R25, R8, R10.reuse, R9.reuse ;  /* 0x0000000a08197219 */ /* 0x188fe40000001209 */
[----:B------:R-:W-:-:S05]  /*10d0*/  SHF.R.U32.HI R8, RZ, R10, R9 ;  /* 0x0000000aff087219 */ /* 0x000fca0000011609 */
[----:B------:R-:W3:Y:S01]  /*10e0*/  LDC R22, c[0x0][0x648] ;  /* 0x00019200ff167b82 */ /* 0x000ee20000000800 */
[-CC-:B0-----:R-:W-:Y:S02]  /*10f0*/  SHF.R.U64 R34, R25, R13.reuse, R8.reuse ;  /* 0x0000000d19227219 */ /* 0x181fe40000001208 */
[----:B------:R-:W-:-:S05]  /*1100*/  SHF.R.U32.HI R8, RZ, R13, R8 ;  /* 0x0000000dff087219 */ /* 0x000fca0000011608 */
[----:B------:R-:W0:Y:S01]  /*1110*/  LDC R26, c[0x0][0x638] ;  /* 0x00018e00ff1a7b82 */ /* 0x000e220000000800 */
[-CC-:B----4-:R-:W-:Y:S02]  /*1120*/  SHF.R.U64 R36, R34, R31.reuse, R8.reuse ;  /* 0x0000001f22247219 */ /* 0x190fe40000001208 */
[-C--:B------:R-:W-:Y:S02]  /*1130*/  SHF.L.U32 R2, R2, R31.reuse, RZ ;  /* 0x0000001f02027219 */ /* 0x080fe400000006ff */
[----:B------:R-:W-:Y:S01]  /*1140*/  SHF.R.U32.HI R9, RZ, R31, R8 ;  /* 0x0000001fff097219 */ /* 0x000fe20000011608 */
[----:B------:R-:W-:Y:S01]  /*1150*/  IMAD.MOV.U32 R8, RZ, RZ, R36 ;  /* 0x000000ffff087224 */ /* 0x000fe200078e0024 */
[----:B------:R-:W-:Y:S01]  /*1160*/  LOP3.LUT R15, RZ, R2, RZ, 0x33, !PT ;  /* 0x00000002ff0f7212 */ /* 0x000fe200078e33ff */
[----:B------:R-:W4:Y:S01]  /*1170*/  LDC R29, c[0x0][0x610] ;  /* 0x00018400ff1d7b82 */ /* 0x000f220000000800 */
[----:B------:R-:W-:Y:S05]  /*1180*/  @!P0 BRA `(.L_x_14) ;  /* 0x0000000000288947 */ /* 0x000fea0003800000 */
[----:B------:R-:W2:Y:S02]  /*1190*/  LDC R13, c[0x0][0x64c] ;  /* 0x00019300ff0d7b82 */ /* 0x000ea40000000800 */
[----:B--2---:R-:W-:-:S05]  /*11a0*/  IADD3 R13, P0, R36, R13, RZ ;  /* 0x0000000d240d7210 */ /* 0x004fca0007f1e0ff */
        /* <DEDUP_REMOVED lines=8> */
.L_x_14:
[----:B---3--:R-:W-:Y:S01]  /*1230*/  SHF.R.U64 R7, R8, R22, R9 ;  /* 0x0000001608077219 */ /* 0x008fe20000001209 */
[----:B-1----:R-:W-:Y:S01]  /*1240*/  VIADD R8, R27, 0xffffffff ;  /* 0xffffffff1b087836 */ /* 0x002fe20000000000 */
[----:B------:R-:W-:Y:S01]  /*1250*/  SHF.L.U32 R2, R28, R31, RZ ;  /* 0x0000001f1c027219 */ /* 0x000fe200000006ff */
[----:B------:R-:W-:Y:S01]  /*1260*/  @P1 IMAD R20, R21, R24, R6 ;  /* 0x0000001815141224 */ /* 0x000fe200078e0206 */
[----:B------:R-:W-:Y:S01]  /*1270*/  LOP3.LUT R15, R34, R15, RZ, 0xc0, !PT ;  /* 0x0000000f220f7212 */ /* 0x000fe200078ec0ff */
[----:B------:R-:W-:Y:S01]  /*1280*/  IMAD.MOV R9, RZ, RZ, -R7 ;  /* 0x000000ffff097224 */ /* 0x000fe200078e0a07 */
[----:B------:R-:W-:Y:S01]  /*1290*/  LOP3.LUT R8, R25, R8, RZ, 0xc0, !PT ;  /* 0x0000000819087212 */ /* 0x000fe200078ec0ff */
[----:B------:R-:W-:Y:S02]  /*12a0*/  IMAD.MOV.U32 R6, RZ, RZ, 0x1 ;  /* 0x00000001ff067424 */ /* 0x000fe400078e00ff */
[----:B------:R-:W-:Y:S02]  /*12b0*/  IMAD R15, R2, R7, R15 ;  /* 0x00000007020f7224 */ /* 0x000fe400078e020f */
[----:B0-----:R-:W-:-:S02]  /*12c0*/  IMAD R2, R9, R26, R36 ;  /* 0x0000001a09027224 */ /* 0x001fc400078e0224 */
[----:B----4-:R-:W-:Y:S02]  /*12d0*/  IMAD R19, R15, R29, R20 ;  /* 0x0000001d0f137224 */ /* 0x010fe400078e0214 */
[--C-:B------:R-:W-:Y:S01]  /*12e0*/  IMAD R2, R2, R27, R8.reuse ;  /* 0x0000001b02027224 */ /* 0x100fe200078e0208 */
[----:B------:R-:W-:-:S04]  /*12f0*/  PRMT R8, R6, 0x7610, R8 ;  /* 0x0000761006087816 */ /* 0x000fc80000000008 */
[----:B------:R-:W-:Y:S02]  /*1300*/  SEL R22, R2, R19, !P1 ;  /* 0x0000001302167207 */ /* 0x000fe40004800000 */
[----:B------:R-:W-:Y:S01]  /*1310*/  SEL R19, R19, R2, !P1 ;  /* 0x0000000213137207 */ /* 0x000fe20004800000 */
[----:B------:R-:W-:-:S07]  /*1320*/  IMAD.MOV.U32 R2, RZ, RZ, R30 ;  /* 0x000000ffff027224 */ /* 0x000fce00078e001e */
.L_x_12:
[----:B------:R-:W-:Y:S05]  /*1330*/  @!P3 BRA `(.L_x_15) ;  /* 0x00000000000cb947 */ /* 0x000fea0003800000 */
[----:B------:R-:W-:Y:S01]  /*1340*/  UCGABAR_WAIT ;  /* 0x0000000000007dc7 */ /* 0x000fe20008000000 */
[----:B------:R-:W-:Y:S01]  /*1350*/  CCTL.IVALL ;  /* 0x00000000ff00798f */ /* 0x000fe20002000000 */
[----:B------:R-:W-:Y:S05]  /*1360*/  BRA `(.L_x_16) ;  /* 0x0000000000047947 */ /* 0x000fea0003800000 */
.L_x_15:
[----:B------:R-:W-:Y:S06]  /*1370*/  BAR.SYNC.DEFER_BLOCKING 0x0 ;  /* 0x0000000000007b1d */ /* 0x000fec0000010000 */
.L_x_16:
[----:B------:R-:W-:Y:S05]  /*1380*/  @!P2 BRA `(.L_x_17) ;  /* 0x000000780024a947 */ /* 0x000fea0003800000 */
[----:B------:R-:W-:-:S13]  /*1390*/  ISETP.GT.U32.AND P0, PT, R35, 0x1, PT ;  /* 0x000000012300780c */ /* 0x000fda0003f04070 */
[----:B------:R-:W-:Y:S05]  /*13a0*/  @P0 EXIT ;  /* 0x000000000000094d */ /* 0x000fea0003800000 */
.L_x_18:
[----:B------:R-:W-:-:S08]  /*13b0*/  NOP ;  /* 0x0000000000007918 */ /* 0x000fd00000000000 */
[----:B------:R-:W1:Y:S02]  /*13c0*/  USETMAXREG.TRY_ALLOC.CTAPOOL UP0, 0xe8 ;  /* 0x000000e8000079c8 */ /* 0x000e640008000600 */
[----:B-1----:R-:W-:-:S13]  /*13d0*/  PLOP3.LUT P0, PT, PT, PT, UP0, 0x80, 0x0 ;  /* 0x000000000000781c */ /* 0x002fda0003f0f008 */
[----:B------:R-:W-:Y:S05]  /*13e0*/  @!P0 BRA `(.L_x_18) ;  /* 0xfffffffc00f08947 */ /* 0x000fea000383ffff */
[----:B------:R-:W-:-:S13]  /*13f0*/  LOP3.LUT P0, RZ, R8, 0xff, RZ, 0xc0, !PT ;  /* 0x000000ff08ff7812 */ /* 0x000fda000780c0ff */
[----:B------:R-:W-:Y:S05]  /*1400*/  @!P0 EXIT ;  /* 0x000000000000894d */ /* 0x000fea0003800000 */
[----:B------:R-:W1:Y:S01]  /*1410*/  S2UR UR4, SR_CgaCtaId ;  /* 0x00000000000479c3 */ /* 0x000e620000008800 */
[----:B--2---:R-:W-:Y:S01]  /*1420*/  VIADD R14, R14, 0xffffffff ;  /* 0xffffffff0e0e7836 */ /* 0x004fe20000000000 */
[CC--:B------:R-:W-:Y:S01]  /*1430*/  LEA.HI R4, R0.reuse, R3.reuse, RZ, 0x2 ;  /* 0x0000000300047211 */ /* 0x0c0fe200078f10ff */
[----:B------:R-:W-:Y:S01]  /*1440*/  UMOV UR41, 0x400 ;  /* 0x0000040000297882 */ /* 0x000fe20000000000 */
[----:B------:R-:W-:Y:S01]  /*1450*/  LEA.HI R0, R0, R3, RZ, 0x5 ;  /* 0x0000000300007211 */ /* 0x000fe200078f28ff */
[----:B------:R-:W-:Y:S01]  /*1460*/  UISETP.LT.AND UP0, UPT, UR40, 0x1, UPT ;  /* 0x000000012800788c */ /* 0x000fe2000bf01270 */
[----:B------:R-:W-:Y:S01]  /*1470*/  R2UR UR42, R14 ;  /* 0x000000000e2a72ca */ /* 0x000fe200000e0000 */
[----:B------:R-:W-:Y:S01]  /*1480*/  ULDC UR5, c[0x0][0x284] ;  /* 0x0000a10000057ab9 */ /* 0x000fe20000000800 */
[--C-:B------:R-:W-:Y:S01]  /*1490*/  SHF.R.S32.HI R156, RZ, 0x2, R4.reuse ;  /* 0x00000002ff9c7819 */ /* 0x100fe20000011404 */
[----:B------:R-:W-:Y:S01]  /*14a0*/  USEL UR43, UR40, 0x1, UP0 ;  /* 0x00000001282b7887 */ /* 0x000fe20008000000 */
[----:B------:R-:W-:Y:S01]  /*14b0*/  SHF.R.S32.HI R5, RZ, 0x1f, R4 ;  /* 0x0000001fff057819 */ /* 0x000fe20000011404 */
[----:B------:R-:W-:Y:S01]  /*14c0*/  USHF.L.U32 UR44, UR40, 0x1, URZ ;  /* 0x00000001282c7899 */ /* 0x000fe2000800063f */
[----:B------:R-:W-:Y:S01]  /*14d0*/  LOP3.LUT R158, R4, 0xfffffffc, RZ, 0xc0, !PT ;  /* 0xfffffffc049e7812 */ /* 0x000fe200078ec0ff */
[----:B------:R-:W-:Y:S01]  /*14e0*/  UIADD3 UR43, -UR43, UR40, URZ ;  /* 0x000000282b2b7290 */ /* 0x000fe2000fffe13f */
[----:B------:R-:W-:-:S02]  /*14f0*/  LEA.HI R5, R5, R156, RZ, 0x3 ;  /* 0x0000009c05057211 */ /* 0x000fc400078f18ff */
[----:B------:R-:W-:Y:S01]  /*1500*/  ISETP.NE.AND P0, PT, R14, RZ, PT ;  /* 0x000000ff0e00720c */ /* 0x000fe20003f05270 */
[----:B------:R-:W-:Y:S01]  /*1510*/  IMAD.IADD R158, R3, 0x1, -R158 ;  /* 0x00000001039e7824 */ /* 0x000fe200078e0a9e */
[----:B------:R-:W-:Y:S01]  /*1520*/  LOP3.LUT R5, R5, 0xfffffff8, RZ, 0xc0, !PT ;  /* 0xfffffff805057812 */ /* 0x000fe200078ec0ff */
[----:B------:R-:W-:Y:S01]  /*1530*/  USHF.L.U32 UR42, UR42, 0x3, URZ ;  /* 0x000000032a2a7899 */ /* 0x000fe2000800063f */
[----:B------:R-:W-:-:S03]  /*1540*/  SEL R165, RZ, 0x1, P0 ;  /* 0x00000001ffa57807 */ /* 0x000fc60000000000 */
[----:B------:R-:W-:Y:S01]  /*1550*/  IMAD.IADD R156, R156, 0x1, -R5 ;  /* 0x000000019c9c7824 */ /* 0x000fe200078e0a05 */
[----:B-1----:R-:W-:Y:S01]  /*1560*/  ULEA UR41, UR4, UR41, 0x18 ;  /* 0x0000002904297291 */ /* 0x002fe2000f8ec03f */
[----:B------:R-:W-:Y:S01]  /*1570*/  SHF.R.S32.HI R5, RZ, 0x5, R0 ;  /* 0x00000005ff057819 */ /* 0x000fe20000011400 */
[----:B------:R-:W-:Y:S02]  /*1580*/  IMAD.U32 R160, RZ, RZ, UR42 ;  /* 0x0000002affa07e24 */ /* 0x000fe4000f8e00ff */
[----:B------:R-:W-:Y:S01]  /*1590*/  UIADD3 UR45, UR41, 0x60, URZ ;  /* 0x00000060292d7890 */ /* 0x000fe2000fffe03f */
[--C-:B------:R-:W-:Y:S01]  /*15a0*/  SHF.R.S32.HI R157, RZ, 0x1f, R156.reuse ;  /* 0x0000001fff9d7819 */ /* 0x100fe2000001149c */
[C-C-:B------:R-:W-:Y:S01]  /*15b0*/  IMAD R163, R5.reuse, -0x10, -R156.reuse ;  /* 0xfffffff005a37824 */ /* 0x140fe200078e0a9c */
[C---:B------:R-:W-:Y:S02]  /*15c0*/  LOP3.LUT R162, R160.reuse, 0x8, RZ, 0xc0, !PT ;  /* 0x00000008a0a27812 */ /* 0x040fe400078ec0ff */
[----:B------:R-:W-:Y:S01]  /*15d0*/  LOP3.LUT R160, R160, 0x8, RZ, 0xc, !PT ;  /* 0x00000008a0a07812 */ /* 0x000fe200078e0cff */
[----:B------:R-:W-:Y:S01]  /*15e0*/  IMAD.U32 R161, RZ, RZ, UR45 ;  /* 0x0000002dffa17e24 */ /* 0x000fe2000f8e00ff */
[----:B------:R-:W-:Y:S01]  /*15f0*/  LOP3.LUT R162, R162, 0x18, RZ, 0x3c, !PT ;  /* 0x00000018a2a27812 */ /* 0x000fe200078e3cff */
[----:B------:R-:W-:-:S04]  /*1600*/  IMAD.WIDE R156, R5, 0x10, R156 ;  /* 0x00000010059c7825 */ /* 0x000fc800078e029c */
[----:B------:R-:W-:Y:S02]  /*1610*/  VIADD R159, R161, UR42 ;  /* 0x0000002aa19f7c36 */ /* 0x000fe40008000000 */
[----:B------:R-:W-:-:S07]  /*1620*/  VIADD R163, R163, UR5 ;  /* 0x00000005a3a37c36 */ /* 0x000fce0008000000 */
.L_x_298:
[----:B------:R-:W-:Y:S01]  /*1630*/  SHF.L.U32 R0, R165, 0x1f, RZ ;  /* 0x0000001fa5007819 */ /* 0x000fe200000006ff */
[----:B------:R-:W-:Y:S02]  /*1640*/  ULDC UR4, c[0x0][0x28c] ;  /* 0x0000a30000047ab9 */ /* 0x000fe40000000800 */
[----:B------:R-:W-:Y:S01]  /*1650*/  ISETP.LT.AND P1, PT, RZ, UR4, PT ;  /* 0x00000004ff007c0c */ /* 0x000fe2000bf21270 */
[----:B------:R-:W1:Y:S02]  /*1660*/  SYNCS.PHASECHK.TRANS64.TRYWAIT P0, [R161+UR42], R0 ;  /* 0x00000000a10075a7 */ /* 0x000e64000800016a */
[----:B-1-34-:R-:W-:Y:S10]  /*1670*/  @!P0 BRA `(.L_x_19) ;  /* 0x0000008400a48947 */ /* 0x01aff40003800000 */
.L_x_321:
[----:B------:R-:W-:Y:S05]  /*1680*/  @P1 BRA `(.L_x_20) ;  /* 0x0000000000401947 */ /* 0x000fea0003800000 */
[----:B-1----:R-:W-:Y:S01]  /*1690*/  MOV R0, 0x0 ;  /* 0x0000000000007802 */ /* 0x002fe20000000f00 */
[----:B------:R-:W-:Y:S01]  /*16a0*/  ULDC.64 UR4, c[0x4][0x68] ;  /* 0x01001a0000047ab9 */ /* 0x000fe20000000a00 */
[----:B------:R-:W-:Y:S01]  /*16b0*/  ULDC.64 UR6, c[0x4][0x8] ;  /* 0x0100020000067ab9 */ /* 0x000fe20000000a00 */
[----:B------:R-:W-:Y:S01]  /*16c0*/  IMAD.U32 R4, RZ, RZ, UR4 ;  /* 0x00000004ff047e24 */ /* 0x000fe2000f8e00ff */
[----:B------:R1:W2:Y:S01]  /*16d0*/  LDC.64 R14, c[0x4][R0] ;  /* 0x01000000000e7b82 */ /* 0x0002a20000000a00 */
[----:B------:R-:W-:Y:S01]  /*16e0*/  IMAD.U32 R5, RZ, RZ, UR5 ;  /* 0x00000005ff057e24 */ /* 0x000fe2000f8e00ff */
[----:B------:R-:W-:Y:S01]  /*16f0*/  ULDC.64 UR4, c[0x4][0x70] ;  /* 0x01001c0000047ab9 */ /* 0x000fe20000000a00 */
[----:B------:R-:W-:Y:S02]  /*1700*/  IMAD.U32 R10, RZ, RZ, UR6 ;  /* 0x00000006ff0a7e24 */ /* 0x000fe4000f8e00ff */
[----:B------:R-:W-:Y:S02]  /*1710*/  IMAD.U32 R6, RZ, RZ, UR4 ;  /* 0x00000004ff067e24 */ /* 0x000fe4000f8e00ff */
[----:B------:R-:W-:-:S02]  /*1720*/  IMAD.U32 R7, RZ, RZ, UR5 ;  /* 0x00000005ff077e24 */ /* 0x000fc4000f8e00ff */
[----:B------:R-:W-:Y:S02]  /*1730*/  IMAD.U32 R11, RZ, RZ, UR7 ;  /* 0x00000007ff0b7e24 */ /* 0x000fe4000f8e00ff */
[----:B------:R-:W-:Y:S02]  /*1740*/  IMAD.MOV.U32 R8, RZ, RZ, 0x1e1 ;  /* 0x000001e1ff087424 */ /* 0x000fe400078e00ff */
[----:B0-----:R-:W-:Y:S02]  /*1750*/  IMAD.MOV.U32 R12, RZ, RZ, 0x1 ;  /* 0x00000001ff0c7424 */ /* 0x001fe400078e00ff */
[----:B-1----:R-:W-:-:S07]  /*1760*/  IMAD.MOV.U32 R13, RZ, RZ, RZ ;  /* 0x000000ffff0d7224 */ /* 0x002fce00078e00ff */
[----:B------:R-:W-:-:S07]  /*1770*/  LEPC R20, `(.L_x_20) ;  /* 0x000000001014794e */ /* 0x000fce0000000000 */
[----:B--2--5:R-:W-:Y:S05]  /*1780*/  CALL.ABS.NOINC R14 ;  /* 0x000000000e007343 */ /* 0x024fea0003c00000 */
.L_x_20:
[----:B-1----:R-:W-:-:S04]  /*1790*/  LOP3.LUT R0, R16, 0x1, RZ, 0xfc, !PT ;  /* 0x0000000110007812 */ /* 0x002fc800078efcff */
[----:B------:R-:W-:-:S13]  /*17a0*/  ISETP.NE.AND P0, PT, R0, 0x3, PT ;  /* 0x000000030000780c */ /* 0x000fda0003f05270 */
[----:B------:R-:W-:Y:S05]  /*17b0*/  @!P0 BRA `(.L_x_21) ;  /* 0x0000000000048947 */ /* 0x000fea0003800000 */
[----:B------:R-:W-:Y:S01]  /*17c0*/  BPT.TRAP 0x1 ;  /* 0x000000040000795c */ /* 0x000fe20000300000 */
.L_x_21:
[----:B------:R-:W-:Y:S02]  /*17d0*/  IMAD.U32 R3, RZ, RZ, UR38 ;  /* 0x00000026ff037e24 */ /* 0x000fe4000f8e00ff */
[----:B------:R-:W-:-:S03]  /*17e0*/  IMAD.U32 R0, RZ, RZ, UR39 ;  /* 0x00000027ff007e24 */ /* 0x000fc6000f8e00ff */
[----:B------:R-:W-:Y:S02]  /*17f0*/  LEA R3, R3, UR41, 0x3 ;  /* 0x0000002903037c11 */ /* 0x000fe4000f8e18ff */
[----:B------:R-:W-:-:S04]  /*1800*/  SHF.L.U32 R0, R0, 0x1f, RZ ;  /* 0x0000001f00007819 */ /* 0x000fc800000006ff */
[----:B------:R1:W2:Y:S01]  /*1810*/  SYNCS.PHASECHK.TRANS64.TRYWAIT P1, [R3+URZ], R0 ;  /* 0x00000000030075a7 */ /* 0x0002a2000802017f */
[----:B------:R-:W-:Y:S05]  /*1820*/  @!P0 BRA `(.L_x_22) ;  /* 0x0000000000048947 */ /* 0x000fea0003800000 */
[----:B------:R-:W-:Y:S01]  /*1830*/  BPT.TRAP 0x1 ;  /* 0x000000040000795c */ /* 0x000fe20000300000 */
.L_x_22:
[----:B------:R-:W-:-:S05]  /*1840*/  IMAD.U32 R4, RZ, RZ, UR43 ;  /* 0x0000002bff047e24 */ /* 0x000fca000f8e00ff */
[----:B------:R-:W-:Y:S01]  /*1850*/  ISETP.GE.AND P2, PT, R4, 0x1, PT ;  /* 0x000000010400780c */ /* 0x000fe20003f46270 */
[----:B--2---:R-:W-:-:S12]  /*1860*/  @P1 BRA `(.L_x_23) ;  /* 0x0000000000081947 */ /* 0x004fd80003800000 */
[----:B------:R-:W2:Y:S02]  /*1870*/  SYNCS.PHASECHK.TRANS64.TRYWAIT P1, [R3+URZ], R0 ;  /* 0x00000000030075a7 */ /* 0x000ea4000802017f */
[----:B--2---:R-:W-:Y:S05]  /*1880*/  @!P1 BRA `(.L_x_24) ;  /* 0x0000008400349947 */ /* 0x004fea0003800000 */
.L_x_23:
[----:B------:R-:W-:Y:S05]  /*1890*/  WARPSYNC.ALL ;  /* 0x0000000000007948 */ /* 0x000fea0003800000 */
[----:B------:R-:W-:Y:S01]  /*18a0*/  UIADD3 UR4, UR41, 0x180, URZ ;  /* 0x0000018029047890 */ /* 0x000fe2000fffe03f */
[----:B------:R-:W-:Y:S01]  /*18b0*/  WARPGROUP.ARRIVE ;  /* 0x00000000000079c5 */ /* 0x000fe20000000000 */
[----:B------:R-:W-:Y:S02]  /*18c0*/  UIADD3 UR5, UR41, 0xa180, URZ ;  /* 0x0000a18029057890 */ /* 0x000fe4000fffe03f */
[----:B------:R-:W-:Y:S02]  /*18d0*/  USHF.R.U32.HI UR4, URZ, 0x4, UR4 ;  /* 0x000000043f047899 */ /* 0x000fe40008011604 */
[----:B------:R-:W-:-:S02]  /*18e0*/  USHF.R.U32.HI UR5, URZ, 0x4, UR5 ;  /* 0x000000043f057899 */ /* 0x000fc40008011605 */
[----:B------:R-:W-:Y:S02]  /*18f0*/  ULOP3.LUT UR4, UR4, 0x3fff, URZ, 0xc0, !UPT ;  /* 0x00003fff04047892 */ /* 0x000fe4000f8ec03f */
[----:B------:R-:W-:Y:S02]  /*1900*/  ULOP3.LUT UR5, UR5, 0x3fff, URZ, 0xc0, !UPT ;  /* 0x00003fff05057892 */ /* 0x000fe4000f8ec03f */
[----:B------:R-:W-:Y:S02]  /*1910*/  ULOP3.LUT UR8, UR4, 0x10000, URZ, 0xfc, !UPT ;  /* 0x0001000004087892 */ /* 0x000fe4000f8efc3f */
[----:B------:R-:W-:Y:S02]  /*1920*/  ULOP3.LUT UR9, UR5, 0x10000, URZ, 0xfc, !UPT ;  /* 0x0001000005097892 */ /* 0x000fe4000f8efc3f */
[----:B------:R-:W-:Y:S02]  /*1930*/  ULEA UR10, UR38, UR8, 0x9 ;  /* 0x00000008260a7291 */ /* 0x000fe4000f8e483f */
[----:B------:R-:W-:Y:S01]  /*1940*/  ULEA UR11, UR38, UR9, 0xb ;  /* 0x00000009260b7291 */ /* 0x000fe2000f8e583f */
[----:B------:R-:W-:Y:S01]  /*1950*/  UMOV UR5, 0x40000040 ;  /* 0x4000004000057882 */ /* 0x000fe20000000000 */
[----:B------:R-:W-:-:S03]  /*1960*/  UMOV UR7, 0x40000040 ;  /* 0x4000004000077882 */ /* 0x000fc60000000000 */
[----:B------:R-:W-:Y:S02]  /*1970*/  UMOV UR4, UR10 ;  /* 0x0000000a00047c82 */ /* 0x000fe40008000000 */
[----:B------:R-:W-:Y:S02]  /*1980*/  UMOV UR6, UR11 ;  /* 0x0000000b00067c82 */ /* 0x000fe40008000000 */
[----:B------:R-:W-:Y:S01]  /*1990*/  IGMMA.64x256x32.S8.S8 R24, gdesc[UR4], RZ, !UPT, gsb0 ;  /* 0x06600000041879f1 */ /* 0x000fe2000c0410ff */
[----:B------:R-:W-:Y:S02]  /*19a0*/  UIADD3 UR4, UR10, 0x2, URZ ;  /* 0x000000020a047890 */ /* 0x000fe4000fffe03f */
[----:B------:R-:W-:Y:S01]  /*19b0*/  UIADD3 UR6, UR11, 0x2, URZ ;  /* 0x000000020b067890 */ /* 0x000fe2000fffe03f */
[----:B------:R-:W-:Y:S01]  /*19c0*/  UMOV UR5, 0x40000040 ;  /* 0x4000004000057882 */ /* 0x000fe20000000000 */
[----:B------:R-:W-:Y:S01]  /*19d0*/  UMOV UR7, 0x40000040 ;  /* 0x4000004000077882 */ /* 0x000fe20000000000 */
[----:B------:R-:W-:-:S02]  /*19e0*/  WARPGROUP.DEPBAR.LE gsb0, 0x0 ;  /* 0x00008000000079c5 */ /* 0x000fc40000010000 */
[----:B------:R-:W-:-:S06]  /*19f0*/  WARPGROUP.ARRIVE ;  /* 0x00000000000079c5 */ /* 0x000fcc0000000000 */
[----:B------:R-:W-:Y:S01]  /*1a00*/  IGMMA.64x256x32.S8.S8 R24, gdesc[UR4], R24, gsb0 ;  /* 0x06600000041879f1 */ /* 0x000fe20008041018 */
[----:B------:R-:W-:Y:S02]  /*1a10*/  UIADD3 UR4, UR10, 0x4, URZ ;  /* 0x000000040a047890 */ /* 0x000fe4000fffe03f */
[----:B------:R-:W-:Y:S01]  /*1a20*/  UIADD3 UR6, UR11, 0x4, URZ ;  /* 0x000000040b067890 */ /* 0x000fe2000fffe03f */
[----:B------:R-:W-:Y:S01]  /*1a30*/  UMOV UR5, 0x40000040 ;  /* 0x4000004000057882 */ /* 0x000fe20000000000 */
[----:B------:R-:W-:Y:S01]  /*1a40*/  UMOV UR7, 0x40000040 ;  /* 0x4000004000077882 */ /* 0x000fe20000000000 */
[----:B------:R-:W-:Y:S02]  /*1a50*/  WARPGROUP.DEPBAR.LE gsb0, 0x0 ;  /* 0x00008000000079c5 */ /* 0x000fe40000010000 */
        /* <DEDUP_REMOVED lines=8> */
[----:B------:R-:W-:Y:S03]  /*1ae0*/  IGMMA.64x256x32.S8.S8 R24, gdesc[UR4], R24, gsb0 ;  /* 0x06600000041879f1 */ /* 0x000fe60008041018 */
[----:B------:R-:W-:Y:S02]  /*1af0*/  WARPGROUP.DEPBAR.LE gsb0, 0x0 ;  /* 0x00008000000079c5 */ /* 0x000fe40000010000 */
[----:B------:R-:W-:Y:S05]  /*1b00*/  @!P2 BRA `(.L_x_25) ;  /* 0x000000040014a947 */ /* 0x000fea0003800000 */
[----:B------:R-:W-:Y:S01]  /*1b10*/  UIADD3 UR4, UR38, 0x1, URZ ;  /* 0x0000000126047890 */ /* 0x000fe2000fffe03f */
[----:B-12---:R-:W-:Y:S02]  /*1b20*/  IMAD.U32 R0, RZ, RZ, UR43 ;  /* 0x0000002bff007e24 */ /* 0x006fe4000f8e00ff */
[----:B------:R-:W-:Y:S01]  /*1b30*/  IMAD.U32 R3, RZ, RZ, UR38 ;  /* 0x00000026ff037e24 */ /* 0x000fe2000f8e00ff */
[----:B------:R-:W-:-:S04]  /*1b40*/  UISETP.NE.AND UP0, UPT, UR4, 0x5, UPT ;  /* 0x000000050400788c */ /* 0x000fc8000bf05270 */
[----:B------:R-:W-:Y:S02]  /*1b50*/  USEL UR5, URZ, 0x1, UP0 ;  /* 0x000000013f057887 */ /* 0x000fe40008000000 */
[----:B------:R-:W-:Y:S02]  /*1b60*/  USEL UR10, UR4, URZ, UP0 ;  /* 0x0000003f040a7287 */ /* 0x000fe40008000000 */
[----:B------:R-:W-:-:S06]  /*1b70*/  ULOP3.LUT UR5, UR39, UR5, URZ, 0x3c, !UPT ;  /* 0x0000000527057292 */ /* 0x000fcc000f8e3c3f */
[----:B------:R-:W-:-:S07]  /*1b80*/  IMAD.U32 R6, RZ, RZ, UR5 ;  /* 0x00000005ff067e24 */ /* 0x000fce000f8e00ff */
.L_x_32:
[----:B------:R-:W-:Y:S05]  /*1b90*/  @!P0 BRA `(.L_x_26) ;  /* 0x0000000000048947 */ /* 0x000fea0003800000 */
[----:B------:R-:W-:Y:S01]  /*1ba0*/  BPT.TRAP 0x1 ;  /* 0x000000040000795c */ /* 0x000fe20000300000 */
.L_x_26:
[----:B------:R-:W-:Y:S01]  /*1bb0*/  ULEA UR4, UR10, UR41, 0x3 ;  /* 0x000000290a047291 */ /* 0x000fe2000f8e183f */
[----:B------:R-:W-:-:S08]  /*1bc0*/  SHF.L.U32 R4, R6, 0x1f, RZ ;  /* 0x0000001f06047819 */ /* 0x000fd000000006ff */
[----:B------:R1:W2:Y:S01]  /*1bd0*/  SYNCS.PHASECHK.TRANS64.TRYWAIT P1, [UR4], R4 ;  /* 0x00000004ff0075a7 */ /* 0x0002a20008020144 */
[----:B------:R-:W-:Y:S05]  /*1be0*/  @!P0 BRA `(.L_x_27) ;  /* 0x0000000000048947 */ /* 0x000fea0003800000 */
[----:B------:R-:W-:Y:S01]  /*1bf0*/  BPT.TRAP 0x1 ;  /* 0x000000040000795c */ /* 0x000fe20000300000 */
.L_x_27:
[----:B--2---:R-:W-:Y:S05]  /*1c00*/  @P1 BRA `(.L_x_28) ;  /* 0x0000000000081947 */ /* 0x004fea0003800000 */
[----:B------:R-:W2:Y:S02]  /*1c10*/  SYNCS.PHASECHK.TRANS64.TRYWAIT P1, [UR4], R4 ;  /* 0x00000004ff0075a7 */ /* 0x000ea40008020144 */
[----:B--2---:R-:W-:Y:S05]  /*1c20*/  @!P1 BRA `(.L_x_29) ;  /* 0x0000008000609947 */ /* 0x004fea0003800000 */
.L_x_28:
[----:B------:R-:W-:Y:S01]  /*1c30*/  ULEA UR11, UR10, UR8, 0x9 ;  /* 0x000000080a0b7291 */ /* 0x000fe2000f8e483f */
[----:B------:R-:W-:Y:S01]  /*1c40*/  WARPGROUP.ARRIVE ;  /* 0x00000000000079c5 */ /* 0x000fe20000000000 */
[----:B------:R-:W-:Y:S01]  /*1c50*/  ULEA UR12, UR10, UR9, 0xb ;  /* 0x000000090a0c7291 */ /* 0x000fe2000f8e583f */
[----:B------:R-:W-:Y:S01]  /*1c60*/  UMOV UR5, 0x40000040 ;  /* 0x4000004000057882 */ /* 0x000fe20000000000 */
[----:B------:R-:W-:-:S03]  /*1c70*/  UMOV UR7, 0x40000040 ;  /* 0x4000004000077882 */ /* 0x000fc60000000000 */
[----:B------:R-:W-:Y:S02]  /*1c80*/  UMOV UR4, UR11 ;  /* 0x0000000b00047c82 */ /* 0x000fe40008000000 */
[----:B------:R-:W-:Y:S02]  /*1c90*/  UMOV UR6, UR12 ;  /* 0x0000000c00067c82 */ /* 0x000fe40008000000 */
[----:B------:R-:W-:Y:S01]  /*1ca0*/  IGMMA.64x256x32.S8.S8 R24, gdesc[UR4], R24, gsb0 ;  /* 0x06600000041879f1 */ /* 0x000fe20008041018 */
        /* <DEDUP_REMOVED lines=23> */
[----:B------:R-:W-:Y:S01]  /*1e20*/  BPT.TRAP 0x1 ;  /* 0x000000040000795c */ /* 0x000fe20000300000 */
.L_x_30:
[----:B------:R-:W-:-:S13]  /*1e30*/  ISETP.NE.AND P1, PT, R155, RZ, PT ;  /* 0x000000ff9b00720c */ /* 0x000fda0003f25270 */
[----:B-12---:R-:W-:-:S05]  /*1e40*/  @P1 LEA R4, R3, UR41, 0x3 ;  /* 0x0000002903041c11 */ /* 0x006fca000f8e18ff */
[----:B------:R-:W-:-:S05]  /*1e50*/  @P1 VIADD R5, R4, 0x28 ;  /* 0x0000002804051836 */ /* 0x000fca0000000000 */
[----:B------:R-:W-:-:S04]  /*1e60*/  @P1 PRMT R5, R154, 0x654, R5 ;  /* 0x000006549a051816 */ /* 0x000fc80000000005 */
[----:B------:R1:W-:Y:S01]  /*1e70*/  @P1 SYNCS.ARRIVE.TRANS64.RED.A1T0 RZ, [R5+URZ], RZ ;  /* 0x000000ff05ff19a7 */ /* 0x0003e2000810043f */
[----:B------:R-:W-:-:S13]  /*1e80*/  ISETP.GT.U32.AND P1, PT, R16, 0x1, PT ;  /* 0x000000011000780c */ /* 0x000fda0003f24070 */
[----:B-1----:R-:W-:Y:S05]  /*1e90*/  @P1 BRA `(.L_x_31) ;  /* 0x0000000000041947 */ /* 0x002fea0003800000 */
[----:B------:R-:W-:Y:S01]  /*1ea0*/  BPT.TRAP 0x1 ;  /* 0x000000040000795c */ /* 0x000fe20000300000 */
.L_x_31:
[----:B------:R-:W-:Y:S01]  /*1eb0*/  UIADD3 UR10, UR10, 0x1, URZ ;  /* 0x000000010a0a7890 */ /* 0x000fe2000fffe03f */
[C---:B------:R-:W-:Y:S01]  /*1ec0*/  ISETP.GT.AND P2, PT, R0.reuse, 0x1, PT ;  /* 0x000000010000780c */ /* 0x040fe20003f44270 */
[----:B------:R-:W-:Y:S02]  /*1ed0*/  VIADD R3, R3, 0x1 ;  /* 0x0000000103037836 */ /* 0x000fe40000000000 */
[----:B------:R-:W-:Y:S01]  /*1ee0*/  UISETP.NE.AND UP0, UPT, UR10, 0x5, UPT ;  /* 0x000000050a00788c */ /* 0x000fe2000bf05270 */
[----:B------:R-:W-:Y:S02]  /*1ef0*/  VIADD R0, R0, 0xffffffff ;  /* 0xffffffff00007836 */ /* 0x000fe40000000000 */
[C---:B------:R-:W-:Y:S01]  /*1f00*/  ISETP.NE.AND P1, PT, R3.reuse, 0x5, PT ;  /* 0x000000050300780c */ /* 0x040fe20003f25270 */
[----:B------:R-:W-:Y:S02]  /*1f10*/  USEL UR4, URZ, 0x1, UP0 ;  /* 0x000000013f047887 */ /* 0x000fe40008000000 */
[----:B------:R-:W-:Y:S01]  /*1f20*/  USEL UR10, UR10, URZ, UP0 ;  /* 0x0000003f0a0a7287 */ /* 0x000fe20008000000 */
[----:B------:R-:W-:-:S03]  /*1f30*/  SEL R3, R3, RZ, P1 ;  /* 0x000000ff03037207 */ /* 0x000fc60000800000 */
[----:B------:R-:W-:Y:S01]  /*1f40*/  LOP3.LUT R6, R6, UR4, RZ, 0x3c, !PT ;  /* 0x0000000406067c12 */ /* 0x000fe2000f8e3cff */
[----:B------:R-:W-:Y:S07]  /*1f50*/  @P2 BRA `(.L_x_32) ;  /* 0xfffffffc000c2947 */ /* 0x000fee000383ffff */
.L_x_25:
[----:B-12---:R-:W1:Y:S01]  /*1f60*/  LDC R0, c[0x0][0x28c] ;  /* 0x0000a300ff007b82 */ /* 0x006e620000000800 */
[----:B------:R2:W-:Y:S01]  /*1f70*/  SYNCS.ARRIVE.TRANS64.A1T0 RZ, [R160+UR45], RZ ;  /* 0x000000ffa0ff79a7 */ /* 0x0005e2000810002d */
[----:B-1----:R-:W-:-:S13]  /*1f80*/  ISETP.GE.AND P1, PT, R0, 0x1, PT ;  /* 0x000000010000780c */ /* 0x002fda0003f26270 */
[----:B--2---:R-:W-:Y:S05]  /*1f90*/  @!P1 BRA `(.L_x_33) ;  /* 0x0000000000449947 */ /* 0x004fea0003800000 */
[----:B------:R-:W-:Y:S05]  /*1fa0*/  @!P0 BRA `(.L_x_34) ;  /* 0x0000000000048947 */ /* 0x000fea0003800000 */
[----:B------:R-:W-:Y:S01]  /*1fb0*/  BPT.TRAP 0x1 ;  /* 0x000000040000795c */ /* 0x000fe20000300000 */
.L_x_34:
[----:B------:R-:W-:-:S13]  /*1fc0*/  ISETP.NE.AND P0, PT, R155, RZ, PT ;  /* 0x000000ff9b00720c */ /* 0x000fda0003f05270 */
[----:B------:R-:W-:-:S05]  /*1fd0*/  VOTEU.ANY UP0, P0 ;  /* 0x00000000003f7886 */ /* 0x000fca0000000100 */
[----:B------:R-:W-:-:S06]  /*1fe0*/  @UP0 UIADD3 UR4, UR43, UR38, URZ ;  /* 0x000000262b040290 */ /* 0x000fcc000fffe03f */
[----:B------:R-:W-:Y:S02]  /*1ff0*/  IMAD.U32 R4, RZ, RZ, UR4 ;  /* 0x00000004ff047e24 */ /* 0x000fe4000f8e00ff */
[----:B------:R-:W-:Y:S02]  /*2000*/  IMAD.U32 R3, RZ, RZ, UR4 ;  /* 0x00000004ff037e24 */ /* 0x000fe4000f8e00ff */
[----:B------:R-:W-:-:S05]  /*2010*/  @P0 IMAD.WIDE.U32 R4, R4, -0x33333333, RZ ;  /* 0xcccccccd04040825 */ /* 0x000fca00078e00ff */
[----:B------:R-:W-:-:S05]  /*2020*/  @P0 SHF.R.U32.HI R0, RZ, 0x2, R5 ;  /* 0x00000002ff000819 */ /* 0x000fca0000011605 */
[----:B------:R-:W-:-:S05]  /*2030*/  @P0 IMAD R0, R0, -0x5, R3 ;  /* 0xfffffffb00000824 */ /* 0x000fca00078e0203 */
[----:B------:R-:W-:-:S05]  /*2040*/  @P0 LEA R0, R0, UR41, 0x3 ;  /* 0x0000002900000c11 */ /* 0x000fca000f8e18ff */
[----:B------:R-:W-:-:S05]  /*2050*/  @P0 VIADD R3, R0, 0x28 ;  /* 0x0000002800030836 */ /* 0x000fca0000000000 */
[----:B------:R-:W-:-:S04]  /*2060*/  @P0 PRMT R3, R154, 0x654, R3 ;  /* 0x000006549a030816 */ /* 0x000fc80000000003 */
[----:B------:R1:W-:Y:S01]  /*2070*/  @P0 SYNCS.ARRIVE.TRANS64.RED.A1T0 RZ, [R3+URZ], RZ ;  /* 0x000000ff03ff09a7 */ /* 0x0003e2000810043f */
[----:B------:R-:W-:-:S13]  /*2080*/  ISETP.GT.U32.AND P0, PT, R16, 0x1, PT ;  /* 0x000000011000780c */ /* 0x000fda0003f04070 */
[----:B-1----:R-:W-:Y:S05]  /*2090*/  @P0 BRA `(.L_x_33) ;  /* 0x0000000000040947 */ /* 0x002fea0003800000 */
[----:B------:R-:W-:Y:S01]  /*20a0*/  BPT.TRAP 0x1 ;  /* 0x000000040000795c */ /* 0x000fe20000300000 */
.L_x_33:
[----:B------:R-:W-:Y:S01]  /*20b0*/  SHF.L.U32 R0, R165, 0x1f, RZ ;  /* 0x0000001fa5007819 */ /* 0x000fe200000006ff */
[----:B------:R-:W-:Y:S01]  /*20c0*/  UIADD3 UR38, UR44, UR38, URZ ;  /* 0x000000262c267290 */ /* 0x000fe2000fffe03f */
[----:B------:R-:W1:Y:S01]  /*20d0*/  LDC R7, c[0x0][0x288] ;  /* 0x0000a200ff077b82 */ /* 0x000e620000000800 */
[----:B------:R-:W-:Y:S01]  /*20e0*/  UISETP.GE.U32.AND UP1, UPT, UR44, 0x5, UPT ;  /* 0x000000052c00788c */ /* 0x000fe2000bf26070 */
[----:B------:R-:W-:Y:S01]  /*20f0*/  IMAD.SHL.U32 R8, R158, 0x2, RZ ;  /* 0x000000029e087824 */ /* 0x000fe200078e00ff */
[----:B------:R-:W-:Y:S02]  /*2100*/  UISETP.GT.U32.AND UP0, UPT, UR38, 0x4, UPT ;  /* 0x000000042600788c */ /* 0x000fe4000bf04070 */
[----:B------:R-:W-:Y:S02]  /*2110*/  UIMAD.WIDE.U32 UR4, UR38, -0x33333333, URZ ;  /* 0xcccccccd260478a5 */ /* 0x000fe4000f8e003f */
[----:B------:R-:W-:Y:S01]  /*2120*/  UISETP.LT.U32.AND UP0, UPT, UR44, 0x5, UP0 ;  /* 0x000000052c00788c */ /* 0x000fe20008701070 */
[----:B------:R-:W2:Y:S01]  /*2130*/  SYNCS.PHASECHK.TRANS64.TRYWAIT P0, [R161+UR42+0x10], R0 ;  /* 0x00001000a10075a7 */ /* 0x000ea2000800016a */
[----:B------:R-:W-:Y:S01]  /*2140*/  USHF.R.U32.HI UR4, URZ, 0x2, UR5 ;  /* 0x000000023f047899 */ /* 0x000fe20008011605 */
[----:B------:R-:W-:Y:S01]  /*2150*/  SHF.R.S32.HI R9, RZ, 0x1f, R8 ;  /* 0x0000001fff097819 */ /* 0x000fe20000011408 */
[----:B------:R-:W-:-:S02]  /*2160*/  USEL UR6, URZ, 0x1, !UP0 ;  /* 0x000000013f067887 */ /* 0x000fc4000c000000 */
[----:B------:R-:W-:Y:S02]  /*2170*/  UIMAD UR38, UR4, -0x5, UR38 ;  /* 0xfffffffb042678a4 */ /* 0x000fe4000f8e0226 */
[----:B------:R-:W-:-:S04]  /*2180*/  ULOP3.LUT UR39, UR39, UR6, URZ, 0x3c, !UPT ;  /* 0x0000000627277292 */ /* 0x000fc8000f8e3c3f */
[----:B------:R-:W-:Y:S01]  /*2190*/  @UP1 ULOP3.LUT UR39, UR39, 0x1, UR4, 0x78, !UPT ;  /* 0x0000000127271892 */ /* 0x000fe2000f8e7804 */
[----:B-12---:R-:W-:Y:S11]  /*21a0*/  @!P0 BRA `(.L_x_35) ;  /* 0x0000007c00188947 */ /* 0x006ff60003800000 */
.L_x_322:
[----:B-1----:R-:W-:Y:S01]  /*21b0*/  IMAD.SHL.U32 R0, R19, 0x40, RZ ;  /* 0x0000004013007824 */ /* 0x002fe200078e00ff */
[----:B------:R-:W-:Y:S01]  /*21c0*/  ULDC UR6, c[0x0][0x284] ;  /* 0x0000a10000067ab9 */ /* 0x000fe20000000800 */
[----:B------:R-:W-:Y:S01]  /*21d0*/  IMAD.SHL.U32 R22, R22, 0x100, RZ ;  /* 0x0000010016167824 */ /* 0x000fe200078e00ff */
[----:B------:R-:W-:Y:S01]  /*21e0*/  SHF.R.S32.HI R15, RZ, 0x1f, R2 ;  /* 0x0000001fff0f7819 */ /* 0x000fe20000011402 */
[----:B------:R-:W-:Y:S01]  /*21f0*/  ULDC.64 UR4, c[0x0][0x5d0] ;  /* 0x0001740000047ab9 */ /* 0x000fe20000000a00 */
[----:B------:R-:W-:Y:S01]  /*2200*/  ISETP.GE.AND P0, PT, R0, UR6, PT ;  /* 0x0000000600007c0c */ /* 0x000fe2000bf06270 */
[----:B------:R-:W-:Y:S01]  /*2210*/  IMAD.WIDE.U32 R4, R2, UR4, R8 ;  /* 0x0000000402047c25 */ /* 0x000fe2000f8e0008 */
[----:B------:R-:W-:Y:S02]  /*2220*/  SHF.R.S32.HI R14, RZ, 0x1f, R22 ;  /* 0x0000001fff0e7819 */ /* 0x000fe40000011416 */
[C---:B------:R-:W-:Y:S01]  /*2230*/  ISETP.GE.OR P0, PT, R22.reuse, R7, P0 ;  /* 0x000000071600720c */ /* 0x040fe20000706670 */
[----:B------:R-:W-:Y:S01]  /*2240*/  IMAD R3, R15, UR4, RZ ;  /* 0x000000040f037c24 */ /* 0x000fe2000f8e02ff */
[----:B------:R-:W-:-:S03]  /*2250*/  IADD3 R4, P1, R22, R4, RZ ;  /* 0x0000000416047210 */ /* 0x000fc60007f3e0ff */
[----:B------:R-:W-:-:S05]  /*2260*/  IMAD R3, R2, UR5, R3 ;  /* 0x0000000502037c24 */ /* 0x000fca000f8e0203 */
[----:B------:R-:W-:-:S03]  /*2270*/  IADD3.X R5, R14, R5, R3, P1, !PT ;  /* 0x000000050e057210 */ /* 0x000fc60000ffe403 */
[----:B------:R-:W-:Y:S05]  /*2280*/  @P0 BRA `(.L_x_36) ;  /* 0x0000006000b40947 */ /* 0x000fea0003800000 */
[----:B------:R-:W1:Y:S01]  /*2290*/  LDC.64 R10, c[0x0][0x5c8] ;  /* 0x00017200ff0a7b82 */ /* 0x000e620000000a00 */
[----:B0-----:R-:W-:Y:S01]  /*22a0*/  IMAD.WIDE R12, R19, 0x40, R156 ;  /* 0x00000040130c7825 */ /* 0x001fe200078e029c */
[----:B------:R-:W-:Y:S01]  /*22b0*/  ULDC.64 UR4, c[0x0][0x5c0] ;  /* 0x0001700000047ab9 */ /* 0x000fe20000000a00 */
[----:B------:R-:W-:Y:S02]  /*22c0*/  BSSY B0, `(.L_x_36) ;  /* 0x0000629000007945 */ /* 0x000fe40003800000 */
[----:B------:R-:W-:Y:S02]  /*22d0*/  IMAD.IADD R19, R163, 0x1, -R0 ;  /* 0x00000001a3137824 */ /* 0x000fe400078e0a00 */
[-C--:B-1----:R-:W-:Y:S02]  /*22e0*/  IMAD R3, R13, R10.reuse, RZ ;  /* 0x0000000a0d037224 */ /* 0x082fe400078e02ff */
[----:B------:R-:W-:-:S04]  /*22f0*/  IMAD.WIDE.U32 R4, R12, R10, R4 ;  /* 0x0000000a0c047225 */ /* 0x000fc800078e0004 */
[----:B------:R-:W-:Y:S01]  /*2300*/  IMAD R3, R12, R11, R3 ;  /* 0x0000000b0c037224 */ /* 0x000fe200078e0203 */
[----:B------:R-:W-:-:S03]  /*2310*/  IADD3 R4, P0, R4, UR4, RZ ;  /* 0x0000000404047c10 */ /* 0x000fc6000ff1e0ff */
[----:B------:R-:W-:Y:S01]  /*2320*/  IMAD.IADD R3, R5, 0x1, R3 ;  /* 0x0000000105037824 */ /* 0x000fe200078e0203 */
[----:B------:R-:W-:-:S04]  /*2330*/  LEA R6, P1, R10, R4, 0x3 ;  /* 0x000000040a067211 */ /* 0x000fc800078218ff */
[----:B------:R-:W-:Y:S01]  /*2340*/  IADD3.X R5, R3, UR5, RZ, P0, !PT ;  /* 0x0000000503057c10 */ /* 0x000fe200087fe4ff */
[----:B------:R-:W-:Y:S01]  /*2350*/  IMAD R3, R158, -0x2, R7 ;  /* 0xfffffffe9e037824 */ /* 0x000fe200078e0207 */
[----:B-----5:R-:W-:Y:S02]  /*2360*/  ISETP.NE.AND P0, PT, R152, RZ, PT ;  /* 0x000000ff9800720c */ /* 0x020fe40003f05270 */
[----:B------:R-:W-:Y:S01]  /*2370*/  LEA.HI.X R7, R10, R5, R11, 0x3, P1 ;  /* 0x000000050a077211 */ /* 0x000fe200008f1c0b */
[----:B------:R-:W-:-:S10]  /*2380*/  IMAD.IADD R0, R3, 0x1, -R22 ;  /* 0x0000000103007824 */ /* 0x000fd400078e0a16 */
[----:B------:R-:W-:Y:S05]  /*2390*/  @!P0 BRA `(.L_x_37) ;  /* 0x0000004800648947 */ /* 0x000fea0003800000 */
[----:B------:R-:W0:Y:S01]  /*23a0*/  LDC.64 R20, c[0x0][0x5b0] ;  /* 0x00016c00ff147b82 */ /* 0x000e220000000a00 */
[----:B------:R-:W-:Y:S01]  /*23b0*/  ULDC.64 UR4, c[0x0][0x5b8] ;  /* 0x00016e0000047ab9 */ /* 0x000fe20000000a00 */
[----:B------:R-:W-:Y:S01]  /*23c0*/  ISETP.GE.AND P1, PT, R19, 0x1, PT ;  /* 0x000000011300780c */ /* 0x000fe20003f26270 */
[----:B------:R-:W-:Y:S01]  /*23d0*/  IMAD.WIDE.U32 R8, R2, UR4, R8 ;  /* 0x0000000402087c25 */ /* 0x000fe2000f8e0008 */
[----:B------:R-:W-:Y:S02]  /*23e0*/  BSSY B1, `(.L_x_38) ;  /* 0x0000010000017945 */ /* 0x000fe40003800000 */
[----:B------:R-:W-:Y:S01]  /*23f0*/  ISETP.LT.OR P2, PT, R0, 0x1, !P1 ;  /* 0x000000010000780c */ /* 0x000fe20004f41670 */
[----:B------:R-:W-:Y:S01]  /*2400*/  IMAD R3, R15, UR4, RZ ;  /* 0x000000040f037c24 */ /* 0x000fe2000f8e02ff */
[----:B------:R-:W1:Y:S01]  /*2410*/  LDC.64 R166, c[0x0][0x5a8] ;  /* 0x00016a00ffa67b82 */ /* 0x000e620000000a00 */
[----:B------:R-:W-:Y:S02]  /*2420*/  IADD3 R8, P0, R22, R8, RZ ;  /* 0x0000000816087210 */ /* 0x000fe40007f1e0ff */
[----:B------:R-:W-:-:S05]  /*2430*/  IMAD R3, R2, UR5, R3 ;  /* 0x0000000502037c24 */ /* 0x000fca000f8e0203 */
[----:B------:R-:W-:Y:S01]  /*2440*/  IADD3.X R9, R14, R9, R3, P0, !PT ;  /* 0x000000090e097210 */ /* 0x000fe200007fe403 */
[-C--:B0-----:R-:W-:Y:S01]  /*2450*/  IMAD R10, R13, R20.reuse, RZ ;  /* 0x000000140d0a7224 */ /* 0x081fe200078e02ff */
[----:B------:R-:W-:Y:S01]  /*2460*/  SHF.L.U64.HI R11, R20, 0x3, R21 ;  /* 0x00000003140b7819 */ /* 0x000fe20000010215 */
[----:B------:R-:W-:-:S04]  /*2470*/  IMAD.WIDE.U32 R2, R12, R20, R8 ;  /* 0x000000140c027225 */ /* 0x000fc800078e0008 */
[----:B------:R-:W-:Y:S01]  /*2480*/  IMAD R15, R12, R21, R10 ;  /* 0x000000150c0f7224 */ /* 0x000fe200078e020a */
[----:B-1----:R-:W-:Y:S01]  /*2490*/  IADD3 R2, P0, R2, R166, RZ ;  /* 0x000000a602027210 */ /* 0x002fe20007f1e0ff */
[----:B------:R-:W-:-:S03]  /*24a0*/  IMAD.SHL.U32 R10, R20, 0x8, RZ ;  /* 0x00000008140a7824 */ /* 0x000fc600078e00ff */
[----:B------:R-:W-:Y:S01]  /*24b0*/  IADD3.X R3, R167, R3, R15, P0, !PT ;  /* 0x00000003a7037210 */ /* 0x000fe200007fe40f */
[----:B------:R-:W-:Y:S08]  /*24c0*/  @P2 BRA `(.L_x_39) ;  /* 0x0000000000042947 */ /* 0x000ff00003800000 */
[----:B------:R0:W5:Y:S02]  /*24d0*/  LDG.E.U8 R164, desc[UR36][R2.64] ;  /* 0x0000002402a47981 */ /* 0x000164000c1e1100 */
.L_x_39:
[----:B------:R-:W-:Y:S05]  /*24e0*/  BSYNC B1 ;  /* 0x0000000000017941 */ /* 0x000fea0003800000 */
.L_x_38:
[----:B-----5:R-:W-:Y:S01]  /*24f0*/  LOP3.LUT R13, R164, 0xffff, RZ, 0xc0, !PT ;  /* 0x0000ffffa40d7812 */ /* 0x020fe200078ec0ff */
[----:B------:R-:W-:Y:S01]  /*2500*/  IMAD.WIDE.U32 R10, R12, R20, R10 ;  /* 0x000000140c0a7225 */ /* 0x000fe200078e000a */
[----:B------:R-:W-:Y:S01]  /*2510*/  ISETP.GE.AND P0, PT, R19, 0x9, PT ;  /* 0x000000091300780c */ /* 0x000fe20003f06270 */
[----:B------:R-:W-:Y:S01]  /*2520*/  BSSY B1, `(.L_x_40) ;  /* 0x000000f000017945 */ /* 0x000fe20003800000 */
[----:B------:R-:W-:Y:S01]  /*2530*/  PRMT R13, R13, 0x8880, RZ ;  /* 0x000088800d0d7816 */ /* 0x000fe200000000ff */
[----:B------:R-:W-:Y:S01]  /*2540*/  IMAD.IADD R12, R15, 0x1, R11 ;  /* 0x000000010f0c7824 */ /* 0x000fe200078e020b */
[----:B------:R-:W-:-:S03]  /*2550*/  IADD3 R8, P3, P4, R8, R166, R10 ;  /* 0x000000a608087210 */ /* 0x000fc60007c7e00a */
[----:B------:R-:W-:Y:S01]  /*2560*/  IMAD.MOV.U32 R11, RZ, RZ, R13 ;  /* 0x000000ffff0b7224 */ /* 0x000fe200078e000d */
[----:B------:R-:W-:Y:S02]  /*2570*/  IADD3.X R9, R9, R167, R12, P3, P4 ;  /* 0x000000a709097210 */ /* 0x000fe40001fe840c */
[C---:B------:R-:W-:Y:S01]  /*2580*/  ISETP.LT.OR P3, PT, R0.reuse, 0x2, !P1 ;  /* 0x000000020000780c */ /* 0x040fe20004f61670 */
[----:B------:R-:W-:Y:S01]  /*2590*/  IMAD R10, R11, R152, RZ ;  /* 0x000000980b0a7224 */ /* 0x000fe200078e02ff */
[----:B------:R-:W-:-:S03]  /*25a0*/  ISETP.LT.OR P4, PT, R0, 0x1, !P0 ;  /* 0x000000010000780c */ /* 0x000fc60004781670 */
[----:B------:R-:W-:-:S05]  /*25b0*/  @!P2 IMAD R11, R24, R153, R10 ;  /* 0x00000099180ba224 */ /* 0x000fca00078e020a */
[----:B------:R1:W-:Y:S03]  /*25c0*/  @!P2 STG.E.U8 desc[UR36][R4.64], R11 ;  /* 0x0000000b0400a986 */ /* 0x0003e6000c101124 */
[----:B------:R-:W-:Y:S05]  /*25d0*/  @P3 BRA `(.L_x_41) ;  /* 0x00000000000c3947 */ /* 0x000fea0003800000 */
[----:B------:R-:W1:Y:S02]  /*25e0*/  LDG.E.U8 R164, desc[UR36][R2.64+0x1] ;  /* 0x0000012402a47981 */ /* 0x000e64000c1e1100 */
[----:B-1----:R-:W-:-:S05]  /*25f0*/  PRMT R11, R164, 0x8880, RZ ;  /* 0x00008880a40b7816 */ /* 0x002fca00000000ff */
[----:B------:R-:W-:-:S07]  /*2600*/  IMAD R10, R11, R152, RZ ;  /* 0x000000980b0a7224 */ /* 0x000fce00078e02ff */
.L_x_41:
[----:B------:R-:W-:Y:S05]  /*2610*/  BSYNC B1 ;  /* 0x0000000000017941 */ /* 0x000fea0003800000 */
.L_x_40:
[----:B------:R-:W-:Y:S01]  /*2620*/  @!P3 IMAD R25, R25, R153, R10 ;  /* 0x000000991919b224 */ /* 0x000fe200078e020a */
[----:B------:R-:W-:Y:S04]  /*2630*/  BSSY B1, `(.L_x_42) ;  /* 0x0000006000017945 */ /* 0x000fe80003800000 */
[----:B------:R2:W-:Y:S01]  /*2640*/  @!P3 STG.E.U8 desc[UR36][R4.64+0x1], R25 ;  /* 0x000001190400b986 */ /* 0x0005e2000c101124 */
[----:B------:R-:W-:Y:S05]  /*2650*/  @P4 BRA `(.L_x_43) ;  /* 0x00000000000c4947 */ /* 0x000fea0003800000 */
[----:B------:R-:W1:Y:S02]  /*2660*/  LDG.E.U8 R164, desc[UR36][R8.64] ;  /* 0x0000002408a47981 */ /* 0x000e64000c1e1100 */
[----:B-1----:R-:W-:-:S05]  /*2670*/  PRMT R11, R164, 0x8880, RZ ;  /* 0x00008880a40b7816 */ /* 0x002fca00000000ff */
[----:B------:R-:W-:-:S07]  /*2680*/  IMAD R10, R11, R152, RZ ;  /* 0x000000980b0a7224 */ /* 0x000fce00078e02ff */
.L_x_43:
[----:B------:R-:W-:Y:S05]  /*2690*/  BSYNC B1 ;  /* 0x0000000000017941 */ /* 0x000fea0003800000 */
.L_x_42:
[----:B------:R-:W-:Y:S01]  /*26a0*/  ISETP.LT.OR P2, PT, R0, 0x2, !P0 ;  /* 0x000000020000780c */ /* 0x000fe20004741670 */
[----:B-1----:R-:W-:Y:S01]  /*26b0*/  @!P4 IMAD R11, R26, R153, R10 ;  /* 0x000000991a0bc224 */ /* 0x002fe200078e020a */
[----:B------:R-:W-:Y:S01]  /*26c0*/  BSSY B1, `(.L_x_44) ;  /* 0x0000008000017945 */ /* 0x000fe20003800000 */
[----:B------:R-:W-:-:S03]  /*26d0*/  ISETP.LT.OR P3, PT, R0, 0x9, !P1 ;  /* 0x000000090000780c */ /* 0x000fc60004f61670 */
[----:B------:R1:W-:Y:S01]  /*26e0*/  @!P4 STG.E.U8 desc[UR36][R6.64], R11 ;  /* 0x0000000b0600c986 */ /* 0x0003e2000c101124 */
[----:B------:R-:W-:-:S06]  /*26f0*/  ISETP.LT.OR P4, PT, R0, 0xa, !P1 ;  /* 0x0000000a0000780c */ /* 0x000fcc0004f81670 */
[----:B------:R-:W-:Y:S07]  /*2700*/  @P2 BRA `(.L_x_45) ;  /* 0x00000000000c2947 */ /* 0x000fee0003800000 */
[----:B------:R-:W1:Y:S02]  /*2710*/  LDG.E.U8 R164, desc[UR36][R8.64+0x1] ;  /* 0x0000012408a47981 */ /* 0x000e64000c1e1100 */
[----:B-1----:R-:W-:-:S05]  /*2720*/  PRMT R11, R164, 0x8880, RZ ;  /* 0x00008880a40b7816 */ /* 0x002fca00000000ff */
[----:B------:R-:W-:-:S07]  /*2730*/  IMAD R10, R11, R152, RZ ;  /* 0x000000980b0a7224 */ /* 0x000fce00078e02ff */
.L_x_45:
[----:B------:R-:W-:Y:S05]  /*2740*/  BSYNC B1 ;  /* 0x0000000000017941 */ /* 0x000fea0003800000 */
.L_x_44:
[----:B------:R-:W-:Y:S01]  /*2750*/  @!P2 IMAD R27, R27, R153, R10 ;  /* 0x000000991b1ba224 */ /* 0x000fe200078e020a */
[----:B------:R-:W-:Y:S04]  /*2760*/  BSSY B1, `(.L_x_46) ;  /* 0x0000006000017945 */ /* 0x000fe80003800000 */
[----:B------:R3:W-:Y:S01]  /*2770*/  @!P2 STG.E.U8 desc[UR36][R6.64+0x1], R27 ;  /* 0x0000011b0600a986 */ /* 0x0007e2000c101124 */
[----:B------:R-:W-:Y:S05]  /*2780*/  @P3 BRA `(.L_x_47) ;  /* 0x00000000000c3947 */ /* 0x000fea0003800000 */
[----:B------:R-:W1:Y:S02]  /*2790*/  LDG.E.U8 R164, desc[UR36][R2.64+0x8] ;  /* 0x0000082402a47981 */ /* 0x000e64000c1e1100 */
[----:B-1----:R-:W-:-:S05]  /*27a0*/  PRMT R11, R164, 0x8880, RZ ;  /* 0x00008880a40b7816 */ /* 0x002fca00000000ff */
[----:B------:R-:W-:-:S07]  /*27b0*/  IMAD R10, R11, R152, RZ ;  /* 0x000000980b0a7224 */ /* 0x000fce00078e02ff */
.L_x_47:
[----:B------:R-:W-:Y:S05]  /*27c0*/  BSYNC B1 ;  /* 0x0000000000017941 */ /* 0x000fea0003800000 */
.L_x_46:
[----:B-1----:R-:W-:Y:S01]  /*27d0*/  @!P3 IMAD R11, R28, R153, R10 ;  /* 0x000000991c0bb224 */ /* 0x002fe200078e020a */
[----:B------:R-:W-:Y:S04]  /*27e0*/  BSSY B1, `(.L_x_48) ;  /* 0x0000006000017945 */ /* 0x000fe80003800000 */
[----:B------:R1:W-:Y:S01]  /*27f0*/  @!P3 STG.E.U8 desc[UR36][R4.64+0x8], R11 ;  /* 0x0000080b0400b986 */ /* 0x0003e2000c101124 */
[----:B------:R-:W-:Y:S05]  /*2800*/  @P4 BRA `(.L_x_49) ;  /* 0x00000000000c4947 */ /* 0x000fea0003800000 */
[----:B------:R-:W1:Y:S02]  /*2810*/  LDG.E.U8 R164, desc[UR36][R2.64+0x9] ;  /* 0x0000092402a47981 */ /* 0x000e64000c1e1100 */
[----:B-1----:R-:W-:-:S05]  /*2820*/  PRMT R11, R164, 0x8880, RZ ;  /* 0x00008880a40b7816 */ /* 0x002fca00000000ff */
[----:B------:R-:W-:-:S07]  /*2830*/  IMAD R10, R11, R152, RZ ;  /* 0x000000980b0a7224 */ /* 0x000fce00078e02ff */
.L_x_49:
[----:B------:R-:W-:Y:S05]  /*2840*/  BSYNC B1 ;  /* 0x0000000000017941 */ /* 0x000fea0003800000 */
.L_x_48:
[C---:B------:R-:W-:Y:S01]  /*2850*/  ISETP.LT.OR P2, PT, R0.reuse, 0x9, !P0 ;  /* 0x000000090000780c */ /* 0x040fe20004741670 */
[----:B------:R-:W-:Y:S01]  /*2860*/  @!P4 IMAD R29, R29, R153, R10 ;  /* 0x000000991d1dc224 */ /* 0x000fe200078e020a */
        /* <DEDUP_REMOVED lines=8> */
.L_x_51:
[----:B------:R-:W-:Y:S05]  /*28f0*/  BSYNC B1 ;  /* 0x0000000000017941 */ /* 0x000fea0003800000 */
.L_x_50:
[----:B-1----:R-:W-:Y:S01]  /*2900*/  @!P2 IMAD R11, R30, R153, R10 ;  /* 0x000000991e0ba224 */ /* 0x002fe200078e020a */
[----:B------:R-:W-:Y:S04]  /*2910*/  BSSY B1, `(.L_x_52) ;  /* 0x0000006000017945 */ /* 0x000fe80003800000 */
[----:B------:R1:W-:Y:S01]  /*2920*/  @!P2 STG.E.U8 desc[UR36][R6.64+0x8], R11 ;  /* 0x0000080b0600a986 */ /* 0x0003e2000c101124 */
[----:B------:R-:W-:Y:S05]  /*2930*/  @P3 BRA `(.L_x_53) ;  /* 0x00000000000c3947 */ /* 0x000fea0003800000 */
[----:B------:R-:W1:Y:S02]  /*2940*/  LDG.E.U8 R164, desc[UR36][R8.64+0x9] ;  /* 0x0000092408a47981 */ /* 0x000e64000c1e1100 */
[----:B-1----:R-:W-:-:S05]  /*2950*/  PRMT R11, R164, 0x8880, RZ ;  /* 0x00008880a40b7816 */ /* 0x002fca00000000ff */
[----:B------:R-:W-:-:S07]  /*2960*/  IMAD R10, R11, R152, RZ ;  /* 0x000000980b0a7224 */ /* 0x000fce00078e02ff */
.L_x_53:
[----:B------:R-:W-:Y:S05]  /*2970*/  BSYNC B1 ;  /* 0x0000000000017941 */ /* 0x000fea0003800000 */
.L_x_52:
[----:B------:R-:W-:Y:S01]  /*2980*/  @!P3 IMAD R31, R31, R153, R10 ;  /* 0x000000991f1fb224 */ /* 0x000fe200078e020a */
[----:B------:R-:W-:Y:S04]  /*2990*/  BSSY B1, `(.L_x_54) ;  /* 0x0000006000017945 */ /* 0x000fe80003800000 */
[----:B------:R0:W-:Y:S01]  /*29a0*/  @!P3 STG.E.U8 desc[UR36][R6.64+0x9], R31 ;  /* 0x0000091f0600b986 */ /* 0x0001e2000c101124 */
[----:B------:R-:W-:Y:S05]  /*29b0*/  @P4 BRA `(.L_x_55) ;  /* 0x00000000000c4947 */ /* 0x000fea0003800000 */
[----:B------:R-:W1:Y:S02]  /*29c0*/  LDG.E.U8 R164, desc[UR36][R2.64+0x10] ;  /* 0x0000102402a47981 */ /* 0x000e64000c1e1100 */
[----:B-1----:R-:W-:-:S05]  /*29d0*/  PRMT R11, R164, 0x8880, RZ ;  /* 0x00008880a40b7816 */ /* 0x002fca00000000ff */
[----:B------:R-:W-:-:S07]  /*29e0*/  IMAD R10, R11, R152, RZ ;  /* 0x000000980b0a7224 */ /* 0x000fce00078e02ff */
.L_x_55:
[----:B------:R-:W-:Y:S05]  /*29f0*/  BSYNC B1 ;  /* 0x0000000000017941 */ /* 0x000fea0003800000 */
.L_x_54:
        /* <DEDUP_REMOVED lines=10> */
.L_x_57:
[----:B------:R-:W-:Y:S05]  /*2aa0*/  BSYNC B1 ;  /* 0x0000000000017941 */ /* 0x000fea0003800000 */
.L_x_56:
[----:B------:R-:W-:Y:S01]  /*2ab0*/  @!P2 IMAD R33, R33, R153, R10 ;  /* 0x000000992121a224 */ /* 0x000fe200078e020a */
[----:B------:R-:W-:Y:S04]  /*2ac0*/  BSSY B1, `(.L_x_58) ;  /* 0x0000006000017945 */ /* 0x000fe80003800000 */
[----:B------:R0:W-:Y:S01]  /*2ad0*/  @!P2 STG.E.U8 desc[UR36][R4.64+0x11], R33 ;  /* 0x000011210400a986 */ /* 0x0001e2000c101124 */
[----:B------:R-:W-:Y:S05]  /*2ae0*/  @P3 BRA `(.L_x_59) ;  /* 0x00000000000c3947 */ /* 0x000fea0003800000 */
[----:B------:R-:W1:Y:S02]  /*2af0*/  LDG.E.U8 R164, desc[UR36][R8.64+0x10] ;  /* 0x0000102408a47981 */ /* 0x000e64000c1e1100 */
[----:B-1----:R-:W-:-:S05]  /*2b00*/  PRMT R11, R164, 0x8880, RZ ;  /* 0x00008880a40b7816 */ /* 0x002fca00000000ff */
[----:B------:R-:W-:-:S07]  /*2b10*/  IMAD R10, R11, R152, RZ ;  /* 0x000000980b0a7224 */ /* 0x000fce00078e02ff */
.L_x_59:
[----:B------:R-:W-:Y:S05]  /*2b20*/  BSYNC B1 ;  /* 0x0000000000017941 */ /* 0x000fea0003800000 */
.L_x_58:
[----:B-1----:R-:W-:Y:S01]  /*2b30*/  @!P3 IMAD R11, R34, R153, R10 ;  /* 0x00000099220bb224 */ /* 0x002fe200078e020a */
[----:B------:R-:W-:Y:S04]  /*2b40*/  BSSY B1, `(.L_x_60) ;  /* 0x0000006000017945 */ /* 0x000fe80003800000 */
[----:B------:R1:W-:Y:S01]  /*2b50*/  @!P3 STG.E.U8 desc[UR36][R6.64+0x10], R11 ;  /* 0x0000100b0600b986 */ /* 0x0003e2000c101124 */
[----:B------:R-:W-:Y:S05]  /*2b60*/  @P4 BRA `(.L_x_61) ;  /* 0x00000000000c4947 */ /* 0x000fea0003800000 */
[----:B------:R-:W1:Y:S02]  /*2b70*/  LDG.E.U8 R164, desc[UR36][R8.64+0x11] ;  /* 0x0000112408a47981 */ /* 0x000e64000c1e1100 */
[----:B-1----:R-:W-:-:S05]  /*2b80*/  PRMT R11, R164, 0x8880, RZ ;  /* 0x00008880a40b7816 */ /* 0x002fca00000000ff */
[----:B------:R-:W-:-:S07]  /*2b90*/  IMAD R10, R11, R152, RZ ;  /* 0x000000980b0a7224 */ /* 0x000fce00078e02ff */
.L_x_61:
[----:B------:R-:W-:Y:S05]  /*2ba0*/  BSYNC B1 ;  /* 0x0000000000017941 */ /* 0x000fea0003800000 */
.L_x_60:
        /* <DEDUP_REMOVED lines=10> */
.L_x_63:
[----:B------:R-:W-:Y:S05]  /*2c50*/  BSYNC B1 ;  /* 0x0000000000017941 */ /* 0x000fea0003800000 */
.L_x_62:
[----:B-1----:R-:W-:Y:S01]  /*2c60*/  @!P2 IMAD R11, R36, R153, R10 ;  /* 0x00000099240ba224 */ /* 0x002fe200078e020a */
[----:B------:R-:W-:Y:S04]  /*2c70*/  BSSY B1, `(.L_x_64) ;  /* 0x0000006000017945 */ /* 0x000fe80003800000 */
[----:B------:R1:W-:Y:S01]  /*2c80*/  @!P2 STG.E.U8 desc[UR36][R4.64+0x18], R11 ;  /* 0x0000180b0400a986 */ /* 0x0003e2000c101124 */
[----:B------:R-:W-:Y:S05]  /*2c90*/  @P3 BRA `(.L_x_65) ;  /* 0x00000000000c3947 */ /* 0x000fea0003800000 */
[----:B------:R-:W1:Y:S02]  /*2ca0*/  LDG.E.U8 R164, desc[UR36][R2.64+0x19] ;  /* 0x0000192402a47981 */ /* 0x000e64000c1e1100 */
[----:B-1----:R-:W-:-:S05]  /*2cb0*/  PRMT R11, R164, 0x8880, RZ ;  /* 0x00008880a40b7816 */ /* 0x002fca00000000ff */
[----:B------:R-:W-:-:S07]  /*2cc0*/  IMAD R10, R11, R152, RZ ;  /* 0x000000980b0a7224 */ /* 0x000fce00078e02ff */
.L_x_65:
[----:B------:R-:W-:Y:S05]  /*2cd0*/  BSYNC B1 ;  /* 0x0000000000017941 */ /* 0x000fea0003800000 */
.L_x_64:
[----:B------:R-:W-:Y:S01]  /*2ce0*/  @!P3 IMAD R37, R37, R153, R10 ;  /* 0x000000992525b224 */ /* 0x000fe200078e020a */
[----:B------:R-:W-:Y:S04]  /*2cf0*/  BSSY B1, `(.L_x_66) ;  /* 0x0000006000017945 */ /* 0x000fe80003800000 */
[----:B------:R0:W-:Y:S01]  /*2d00*/  @!P3 STG.E.U8 desc[UR36][R4.64+0x19], R37 ;  /* 0x000019250400b986 */ /* 0x0001e2000c101124 */
[----:B------:R-:W-:Y:S05]  /*2d10*/  @P4 BRA `(.L_x_67) ;  /* 0x00000000000c4947 */ /* 0x000fea0003800000 */
[----:B------:R-:W1:Y:S02]  /*2d20*/  LDG.E.U8 R164, desc[UR36][R8.64+0x18] ;  /* 0x0000182408a47981 */ /* 0x000e64000c1e1100 */
[----:B-1----:R-:W-:-:S05]  /*2d30*/  PRMT R11, R164, 0x8880, RZ ;  /* 0x00008880a40b7816 */ /* 0x002fca00000000ff */
[----:B------:R-:W-:-:S07]  /*2d40*/  IMAD R10, R11, R152, RZ ;  /* 0x000000980b0a7224 */ /* 0x000fce00078e02ff */
.L_x_67:
[----:B------:R-:W-:Y:S05]  /*2d50*/  BSYNC B1 ;  /* 0x0000000000017941 */ /* 0x000fea0003800000 */
.L_x_66:
        /* <DEDUP_REMOVED lines=10> */
.L_x_69:
[----:B------:R-:W-:Y:S05]  /*2e00*/  BSYNC B1 ;  /* 0x0000000000017941 */ /* 0x000fea0003800000 */
.L_x_68:
[----:B------:R-:W-:Y:S01]  /*2e10*/  @!P2 IMAD R39, R39, R153, R10 ;  /* 0x000000992727a224 */ /* 0x000fe200078e020a */
[----:B------:R-:W-:Y:S04]  /*2e20*/  BSSY B1, `(.L_x_70) ;  /* 0x0000006000017945 */ /* 0x000fe80003800000 */
[----:B------:R0:W-:Y:S01]  /*2e30*/  @!P2 STG.E.U8 desc[UR36][R6.64+0x19], R39 ;  /* 0x000019270600a986 */ /* 0x0001e2000c101124 */
[----:B------:R-:W-:Y:S05]  /*2e40*/  @P3 BRA `(.L_x_71) ;  /* 0x00000000000c3947 */ /* 0x000fea0003800000 */
[----:B------:R-:W1:Y:S02]  /*2e50*/  LDG.E.U8 R164, desc[UR36][R2.64+0x20] ;  /* 0x0000202402a47981 */ /* 0x000e64000c1e1100 */
[----:B-1----:R-:W-:-:S05]  /*2e60*/  PRMT R11, R164, 0x8880, RZ ;  /* 0x00008880a40b7816 */ /* 0x002fca00000000ff */
[----:B------:R-:W-:-:S07]  /*2e70*/  IMAD R10, R11, R152, RZ ;  /* 0x000000980b0a7224 */ /* 0x000fce00078e02ff */
.L_x_71:
[----:B------:R-:W-:Y:S05]  /*2e80*/  BSYNC B1 ;  /* 0x0000000000017941 */ /* 0x000fea0003800000 */
.L_x_70:
[----:B-1----:R-:W-:Y:S01]  /*2e90*/  @!P3 IMAD R11, R40, R153, R10 ;  /* 0x00000099280bb224 */ /* 0x002fe200078e020a */
[----:B------:R-:W-:Y:S04]  /*2ea0*/  BSSY B1, `(.L_x_72) ;  /* 0x0000006000017945 */ /* 0x000fe80003800000 */
[----:B------:R1:W-:Y:S01]  /*2eb0*/  @!P3 STG.E.U8 desc[UR36][R4.64+0x20], R11 ;  /* 0x0000200b0400b986 */ /* 0x0003e2000c101124 */
[----:B------:R-:W-:Y:S05]  /*2ec0*/  @P4 BRA `(.L_x_73) ;  /* 0x00000000000c4947 */ /* 0x000fea0003800000 */
[----:B------:R-:W1:Y:S02]  /*2ed0*/  LDG.E.U8 R164, desc[UR36][R2.64+0x21] ;  /* 0x0000212402a47981 */ /* 0x000e64000c1e1100 */
[----:B-1----:R-:W-:-:S05]  /*2ee0*/  PRMT R11, R164, 0x8880, RZ ;  /* 0x00008880a40b7816 */ /* 0x002fca00000000ff */
[----:B------:R-:W-:-:S07]  /*2ef0*/  IMAD R10, R11, R152, RZ ;  /* 0x000000980b0a7224 */ /* 0x000fce00078e02ff */
.L_x_73:
[----:B------:R-:W-:Y:S05]  /*2f00*/  BSYNC B1 ;  /* 0x0000000000017941 */ /* 0x000fea0003800000 */
.L_x_72:
        /* <DEDUP_REMOVED lines=10> */
.L_x_75:
[----:B------:R-:W-:Y:S05]  /*2fb0*/  BSYNC B1 ;  /* 0x0000000000017941 */ /* 0x000fea0003800000 */
.L_x_74:
[----:B-1----:R-:W-:Y:S01]  /*2fc0*/  @!P2 IMAD R11, R42, R153, R10 ;  /* 0x000000992a0ba224 */ /* 0x002fe200078e020a */
[----:B------:R-:W-:Y:S04]  /*2fd0*/  BSSY B1, `(.L_x_76) ;  /* 0x0000006000017945 */ /* 0x000fe80003800000 */
[----:B------:R1:W-:Y:S01]  /*2fe0*/  @!P2 STG.E.U8 desc[UR36][R6.64+0x20], R11 ;  /* 0x0000200b0600a986 */ /* 0x0003e2000c101124 */
[----:B------:R-:W-:Y:S05]  /*2ff0*/  @P3 BRA `(.L_x_77) ;  /* 0x00000000000c3947 */ /* 0x000fea0003800000 */
[----:B------:R-:W1:Y:S02]  /*3000*/  LDG.E.U8 R164, desc[UR36][R8.64+0x21] ;  /* 0x0000212408a47981 */ /* 0x000e64000c1e1100 */
[----:B-1----:R-:W-:-:S05]  /*3010*/  PRMT R11, R164, 0x8880, RZ ;  /* 0x00008880a40b7816 */ /* 0x002fca00000000ff */
[----:B------:R-:W-:-:S07]  /*3020*/  IMAD R10, R11, R152, RZ ;  /* 0x000000980b0a7224 */ /* 0x000fce00078e02ff */
.L_x_77:
[----:B------:R-:W-:Y:S05]  /*3030*/  BSYNC B1 ;  /* 0x0000000000017941 */ /* 0x000fea0003800000 */
.L_x_76:
[----:B------:R-:W-:Y:S01]  /*3040*/  @!P3 IMAD R43, R43, R153, R10 ;  /* 0x000000992b2bb224 */ /* 0x000fe200078e020a */
[----:B------:R-:W-:Y:S04]  /*3050*/  BSSY B1, `(.L_x_78) ;  /* 0x0000006000017945 */ /* 0x000fe80003800000 */
[----:B------:R0:W-:Y:S01]  /*3060*/  @!P3 STG.E.U8 desc[UR36][R6.64+0x21], R43 ;  /* 0x0000212b0600b986 */ /* 0x0001e2000c101124 */
[----:B------:R-:W-:Y:S05]  /*3070*/  @P4 BRA `(.L_x_79) ;  /* 0x00000000000c4947 */ /* 0x000fea0003800000 */
[----:B------:R-:W1:Y:S02]  /*3080*/  LDG.E.U8 R164, desc[UR36][R2.64+0x28] ;  /* 0x0000282402a47981 */ /* 0x000e64000c1e1100 */
[----:B-1----:R-:W-:-:S05]  /*3090*/  PRMT R11, R164, 0x8880, RZ ;  /* 0x00008880a40b7816 */ /* 0x002fca00000000ff */
[----:B------:R-:W-:-:S07]  /*30a0*/  IMAD R10, R11, R152, RZ ;  /* 0x000000980b0a7224 */ /* 0x000fce00078e02ff */
.L_x_79:
[----:B------:R-:W-:Y:S05]  /*30b0*/  BSYNC B1 ;  /* 0x0000000000017941 */ /* 0x000fea0003800000 */
.L_x_78:
        /* <DEDUP_REMOVED lines=10> */
.L_x_81:
[----:B------:R-:W-:Y:S05]  /*3160*/  BSYNC B1 ;  /* 0x0000000000017941 */ /* 0x000fea0003800000 */
.L_x_80:
[----:B------:R-:W-:Y:S01]  /*3170*/  @!P2 IMAD R45, R45, R153, R10 ;  /* 0x000000992d2da224 */ /* 0x000fe200078e020a */
[----:B------:R-:W-:Y:S04]  /*3180*/  BSSY B1, `(.L_x_82) ;  /* 0x0000006000017945 */ /* 0x000fe80003800000 */
[----:B------:R0:W-:Y:S01]  /*3190*/  @!P2 STG.E.U8 desc[UR36][R4.64+0x29], R45 ;  /* 0x0000292d0400a986 */ /* 0x0001e2000c101124 */
[----:B------:R-:W-:Y:S05]  /*31a0*/  @P3 BRA `(.L_x_83) ;  /* 0x00000000000c3947 */ /* 0x000fea0003800000 */
[----:B------:R-:W1:Y:S02]  /*31b0*/  LDG.E.U8 R164, desc[UR36][R8.64+0x28] ;  /* 0x0000282408a47981 */ /* 0x000e64000c1e1100 */
[----:B-1----:R-:W-:-:S05]  /*31c0*/  PRMT R11, R164, 0x8880, RZ ;  /* 0x00008880a40b7816 */ /* 0x002fca00000000ff */
[----:B------:R-:W-:-:S07]  /*31d0*/  IMAD R10, R11, R152, RZ ;  /* 0x000000980b0a7224 */ /* 0x000fce00078e02ff */
.L_x_83:
[----:B------:R-:W-:Y:S05]  /*31e0*/  BSYNC B1 ;  /* 0x0000000000017941 */ /* 0x000fea0003800000 */
.L_x_82:
[----:B-1----:R-:W-:Y:S01]  /*31f0*/  @!P3 IMAD R11, R46, R153, R10 ;  /* 0x000000992e0bb224 */ /* 0x002fe200078e020a */
[----:B------:R-:W-:Y:S04]  /*3200*/  BSSY B1, `(.L_x_84) ;  /* 0x0000006000017945 */ /* 0x000fe80003800000 */
[----:B------:R1:W-:Y:S01]  /*3210*/  @!P3 STG.E.U8 desc[UR36][R6.64+0x28], R11 ;  /* 0x0000280b0600b986 */ /* 0x0003e2000c101124 */
[----:B------:R-:W-:Y:S05]  /*3220*/  @P4 BRA `(.L_x_85) ;  /* 0x00000000000c4947 */ /* 0x000fea0003800000 */
[----:B------:R-:W1:Y:S02]  /*3230*/  LDG.E.U8 R164, desc[UR36][R8.64+0x29] ;  /* 0x0000292408a47981 */ /* 0x000e64000c1e1100 */
[----:B-1----:R-:W-:-:S05]  /*3240*/  PRMT R11, R164, 0x8880, RZ ;  /* 0x00008880a40b7816 */ /* 0x002fca00000000ff */
[----:B------:R-:W-:-:S07]  /*3250*/  IMAD R10, R11, R152, RZ ;  /* 0x000000980b0a7224 */ /* 0x000fce00078e02ff */
.L_x_85:
[----:B------:R-:W-:Y:S05]  /*3260*/  BSYNC B1 ;  /* 0x0000000000017941 */ /* 0x000fea0003800000 */
.L_x_84:
        /* <DEDUP_REMOVED lines=10> */
.L_x_87:
[----:B------:R-:W-:Y:S05]  /*3310*/  BSYNC B1 ;  /* 0x0000000000017941 */ /* 0x000fea0003800000 */
.L_x_86:
[----:B-1----:R-:W-:Y:S01]  /*3320*/  @!P2 IMAD R11, R48, R153, R10 ;  /* 0x00000099300ba224 */ /* 0x002fe200078e020a */
[----:B------:R-:W-:Y:S04]  /*3330*/  BSSY B1, `(.L_x_88) ;  /* 0x0000006000017945 */ /* 0x000fe80003800000 */
[----:B------:R1:W-:Y:S01]  /*3340*/  @!P2 STG.E.U8 desc[UR36][R4.64+0x30], R11 ;  /* 0x0000300b0400a986 */ /* 0x0003e2000c101124 */
[----:B------:R-:W-:Y:S05]  /*3350*/  @P3 BRA `(.L_x_89) ;  /* 0x00000000000c3947 */ /* 0x000fea0003800000 */
[----:B------:R-:W1:Y:S02]  /*3360*/  LDG.E.U8 R164, desc[UR36][R2.64+0x31] ;  /* 0x0000312402a47981 */ /* 0x000e64000c1e1100 */
[----:B-1----:R-:W-:-:S05]  /*3370*/  PRMT R11, R164, 0x8880, RZ ;  /* 0x00008880a40b7816 */ /* 0x002fca00000000ff */
[----:B------:R-:W-:-:S07]  /*3380*/  IMAD R10, R11, R152, RZ ;  /* 0x000000980b0a7224 */ /* 0x000fce00078e02ff */
.L_x_89:
[----:B------:R-:W-:Y:S05]  /*3390*/  BSYNC B1 ;  /* 0x0000000000017941 */ /* 0x000fea0003800000 */
.L_x_88:
[----:B------:R-:W-:Y:S01]  /*33a0*/  @!P3 IMAD R49, R49, R153, R10 ;  /* 0x000000993131b224 */ /* 0x000fe200078e020a */
[----:B------:R-:W-:Y:S04]  /*33b0*/  BSSY B1, `(.L_x_90) ;  /* 0x0000006000017945 */ /* 0x000fe80003800000 */
[----:B------:R0:W-:Y:S01]  /*33c0*/  @!P3 STG.E.U8 desc[UR36][R4.64+0x31], R49 ;  /* 0x000031310400b986 */ /* 0x0001e2000c101124 */
[----:B------:R-:W-:Y:S05]  /*33d0*/  @P4 BRA `(.L_x_91) ;  /* 0x00000000000c4947 */ /* 0x000fea0003800000 */
[----:B------:R-:W1:Y:S02]  /*33e0*/  LDG.E.U8 R164, desc[UR36][R8.64+0x30] ;  /* 0x0000302408a47981 */ /* 0x000e64000c1e1100 */
[----:B-1----:R-:W-:-:S05]  /*33f0*/  PRMT R11, R164, 0x8880, RZ ;  /* 0x00008880a40b7816 */ /* 0x002fca00000000ff */
[----:B------:R-:W-:-:S07]  /*3400*/  IMAD R10, R11, R152, RZ ;  /* 0x000000980b0a7224 */ /* 0x000fce00078e02ff */
.L_x_91:
[----:B------:R-:W-:Y:S05]  /*3410*/  BSYNC B1 ;  /* 0x0000000000017941 */ /* 0x000fea0003800000 */
.L_x_90:
        /* <DEDUP_REMOVED lines=10> */
.L_x_93:
[----:B------:R-:W-:Y:S05]  /*34c0*/  BSYNC B1 ;  /* 0x0000000000017941 */ /* 0x000fea0003800000 */
.L_x_92:
[----:B------:R-:W-:Y:S01]  /*34d0*/  @!P2 IMAD R51, R51, R153, R10 ;  /* 0x000000993333a224 */ /* 0x000fe200078e020a */
[----:B------:R-:W-:Y:S04]  /*34e0*/  BSSY B1, `(.L_x_94) ;  /* 0x0000006000017945 */ /* 0x000fe80003800000 */
[----:B------:R0:W-:Y:S01]  /*34f0*/  @!P2 STG.E.U8 desc[UR36][R6.64+0x31], R51 ;  /* 0x000031330600a986 */ /* 0x0001e2000c101124 */
[----:B------:R-:W-:Y:S05]  /*3500*/  @P3 BRA `(.L_x_95) ;  /* 0x00000000000c3947 */ /* 0x000fea0003800000 */
[----:B------:R-:W1:Y:S02]  /*3510*/  LDG.E.U8 R164, desc[UR36][R2.64+0x38] ;  /* 0x0000382402a47981 */ /* 0x000e64000c1e1100 */
[----:B-1----:R-:W-:-:S05]  /*3520*/  PRMT R11, R164, 0x8880, RZ ;  /* 0x00008880a40b7816 */ /* 0x002fca00000000ff */
[----:B------:R-:W-:-:S07]  /*3530*/  IMAD R10, R11, R152, RZ ;  /* 0x000000980b0a7224 */ /* 0x000fce00078e02ff */
.L_x_95:
[----:B------:R-:W-:Y:S05]  /*3540*/  BSYNC B1 ;  /* 0x0000000000017941 */ /* 0x000fea0003800000 */
.L_x_94:
[----:B-1----:R-:W-:Y:S01]  /*3550*/  @!P3 IMAD R11, R52, R153, R10 ;  /* 0x00000099340bb224 */ /* 0x002fe200078e020a */
[----:B------:R-:W-:Y:S04]  /*3560*/  BSSY B1, `(.L_x_96) ;  /* 0x0000006000017945 */ /* 0x000fe80003800000 */
[----:B------:R1:W-:Y:S01]  /*3570*/  @!P3 STG.E.U8 desc[UR36][R4.64+0x38], R11 ;  /* 0x0000380b0400b986 */ /* 0x0003e2000c101124 */
[----:B------:R-:W-:Y:S05]  /*3580*/  @P4 BRA `(.L_x_97) ;  /* 0x00000000000c4947 */ /* 0x000fea0003800000 */
[----:B------:R-:W1:Y:S02]  /*3590*/  LDG.E.U8 R164, desc[UR36][R2.64+0x39] ;  /* 0x0000392402a47981 */ /* 0x000e64000c1e1100 */
[----:B-1----:R-:W-:-:S05]  /*35a0*/  PRMT R11, R164, 0x8880, RZ ;  /* 0x00008880a40b7816 */ /* 0x002fca00000000ff */
[----:B------:R-:W-:-:S07]  /*35b0*/  IMAD R10, R11, R152, RZ ;  /* 0x000000980b0a7224 */ /* 0x000fce00078e02ff */
.L_x_97:
[----:B------:R-:W-:Y:S05]  /*35c0*/  BSYNC B1 ;  /* 0x0000000000017941 */ /* 0x000fea0003800000 */
.L_x_96:
        /* <DEDUP_REMOVED lines=10> */
.L_x_99:
[----:B------:R-:W-:Y:S05]  /*3670*/  BSYNC B1 ;  /* 0x0000000000017941 */ /* 0x000fea0003800000 */
.L_x_98:
[----:B-1----:R-:W-:Y:S01]  /*3680*/  @!P2 IMAD R11, R54, R153, R10 ;  /* 0x00000099360ba224 */ /* 0x002fe200078e020a */
[----:B------:R-:W-:Y:S04]  /*3690*/  BSSY B1, `(.L_x_100) ;  /* 0x0000006000017945 */ /* 0x000fe80003800000 */
[----:B------:R1:W-:Y:S01]  /*36a0*/  @!P2 STG.E.U8 desc[UR36][R6.64+0x38], R11 ;  /* 0x0000380b0600a986 */ /* 0x0003e2000c101124 */
[----:B------:R-:W-:Y:S05]  /*36b0*/  @P3 BRA `(.L_x_101) ;  /* 0x00000000000c3947 */ /* 0x000fea0003800000 */
[----:B------:R-:W1:Y:S02]  /*36c0*/  LDG.E.U8 R164, desc[UR36][R8.64+0x39] ;  /* 0x0000392408a47981 */ /* 0x000e64000c1e1100 */
[----:B-1----:R-:W-:-:S05]  /*36d0*/  PRMT R11, R164, 0x8880, RZ ;  /* 0x00008880a40b7816 */ /* 0x002fca00000000ff */
[----:B------:R-:W-:-:S07]  /*36e0*/  IMAD R10, R11, R152, RZ ;  /* 0x000000980b0a7224 */ /* 0x000fce00078e02ff */
.L_x_101:
[----:B------:R-:W-:Y:S05]  /*36f0*/  BSYNC B1 ;  /* 0x0000000000017941 */ /* 0x000fea0003800000 */
.L_x_100:
[----:B------:R-:W-:Y:S01]  /*3700*/  @!P3 IMAD R55, R55, R153, R10 ;  /* 0x000000993737b224 */ /* 0x000fe200078e020a */
[----:B------:R-:W-:Y:S04]  /*3710*/  BSSY B1, `(.L_x_102) ;  /* 0x0000006000017945 */ /* 0x000fe80003800000 */
[----:B------:R0:W-:Y:S01]  /*3720*/  @!P3 STG.E.U8 desc[UR36][R6.64+0x39], R55 ;  /* 0x000039370600b986 */ /* 0x0001e2000c101124 */
[----:B------:R-:W-:Y:S05]  /*3730*/  @P4 BRA `(.L_x_103) ;  /* 0x00000000000c4947 */ /* 0x000fea0003800000 */
[----:B------:R-:W1:Y:S02]  /*3740*/  LDG.E.U8 R164, desc[UR36][R2.64+0x40] ;  /* 0x0000402402a47981 */ /* 0x000e64000c1e1100 */
[----:B-1----:R-:W-:-:S05]  /*3750*/  PRMT R11, R164, 0x8880, RZ ;  /* 0x00008880a40b7816 */ /* 0x002fca00000000ff */
[----:B------:R-:W-:-:S07]  /*3760*/  IMAD R10, R11, R152, RZ ;  /* 0x000000980b0a7224 */ /* 0x000fce00078e02ff */
.L_x_103:
[----:B------:R-:W-:Y:S05]  /*3770*/  BSYNC B1 ;  /* 0x0000000000017941 */ /* 0x000fea0003800000 */
.L_x_102:
        /* <DEDUP_REMOVED lines=10> */
.L_x_105:
[----:B------:R-:W-:Y:S05]  /*3820*/  BSYNC B1 ;  /* 0x0000000000017941 */ /* 0x000fea0003800000 */
.L_x_104:
[----:B------:R-:W-:Y:S01]  /*3830*/  @!P2 IMAD R57, R57, R153, R10 ;  /* 0x000000993939a224 */ /* 0x000fe200078e020a */
[----:B------:R-:W-:Y:S04]  /*3840*/  BSSY B1, `(.L_x_106) ;  /* 0x0000006000017945 */ /* 0x000fe80003800000 */
[----:B------:R0:W-:Y:S01]  /*3850*/  @!P2 STG.E.U8 desc[UR36][R4.64+0x41], R57 ;  /* 0x000041390400a986 */ /* 0x0001e2000c101124 */
[----:B------:R-:W-:Y:S05]  /*3860*/  @P3 BRA `(.L_x_107) ;  /* 0x00000000000c3947 */ /* 0x000fea0003800000 */
[----:B------:R-:W1:Y:S02]  /*3870*/  LDG.E.U8 R164, desc[UR36][R8.64+0x40] ;  /* 0x0000402408a47981 */ /* 0x000e64000c1e1100 */
[----:B-1----:R-:W-:-:S05]  /*3880*/  PRMT R11, R164, 0x8880, RZ ;  /* 0x00008880a40b7816 */ /* 0x002fca00000000ff */
[----:B------:R-:W-:-:S07]  /*3890*/  IMAD R10, R11, R152, RZ ;  /* 0x000000980b0a7224 */ /* 0x000fce00078e02ff */
.L_x_107:
[----:B------:R-:W-:Y:S05]  /*38a0*/  BSYNC B1 ;  /* 0x0000000000017941 */ /* 0x000fea0003800000 */
.L_x_106:
[----:B-1----:R-:W-:Y:S01]  /*38b0*/  @!P3 IMAD R11, R58, R153, R10 ;  /* 0x000000993a0bb224 */ /* 0x002fe200078e020a */
[----:B------:R-:W-:Y:S04]  /*38c0*/  BSSY B1, `(.L_x_108) ;  /* 0x0000006000017945 */ /* 0x000fe80003800000 */
[----:B------:R1:W-:Y:S01]  /*38d0*/  @!P3 STG.E.U8 desc[UR36][R6.64+0x40], R11 ;  /* 0x0000400b0600b986 */ /* 0x0003e2000c101124 */
[----:B------:R-:W-:Y:S05]  /*38e0*/  @P4 BRA `(.L_x_109) ;  /* 0x00000000000c4947 */ /* 0x000fea0003800000 */
[----:B------:R-:W1:Y:S02]  /*38f0*/  LDG.E.U8 R164, desc[UR36][R8.64+0x41] ;  /* 0x0000412408a47981 */ /* 0x000e64000c1e1100 */
[----:B-1----:R-:W-:-:S05]  /*3900*/  PRMT R11, R164, 0x8880, RZ ;  /* 0x00008880a40b7816 */ /* 0x002fca00000000ff */
[----:B------:R-:W-:-:S07]  /*3910*/  IMAD R10, R11, R152, RZ ;  /* 0x000000980b0a7224 */ /* 0x000fce00078e02ff */
.L_x_109:
[----:B------:R-:W-:Y:S05]  /*3920*/  BSYNC B1 ;  /* 0x0000000000017941 */ /* 0x000fea0003800000 */
.L_x_108:
        /* <DEDUP_REMOVED lines=10> */
.L_x_111:
[----:B------:R-:W-:Y:S05]  /*39d0*/  BSYNC B1 ;  /* 0x0000000000017941 */ /* 0x000fea0003800000 */
.L_x_110:
[----:B-1----:R-:W-:Y:S01]  /*39e0*/  @!P2 IMAD R11, R60, R153, R10 ;  /* 0x000000993c0ba224 */ /* 0x002fe200078e020a */
[----:B------:R-:W-:Y:S04]  /*39f0*/  BSSY B1, `(.L_x_112) ;  /* 0x0000006000017945 */ /* 0x000fe80003800000 */
[----:B------:R1:W-:Y:S01]  /*3a00*/  @!P2 STG.E.U8 desc[UR36][R4.64+0x48], R11 ;  /* 0x0000480b0400a986 */ /* 0x0003e2000c101124 */
[----:B------:R-:W-:Y:S05]  /*3a10*/  @P3 BRA `(.L_x_113) ;  /* 0x00000000000c3947 */ /* 0x000fea0003800000 */
[----:B------:R-:W1:Y:S02]  /*3a20*/  LDG.E.U8 R164, desc[UR36][R2.64+0x49] ;  /* 0x0000492402a47981 */ /* 0x000e64000c1e1100 */
[----:B-1----:R-:W-:-:S05]  /*3a30*/  PRMT R11, R164, 0x8880, RZ ;  /* 0x00008880a40b7816 */ /* 0x002fca00000000ff */
[----:B------:R-:W-:-:S07]  /*3a40*/  IMAD R10, R11, R152, RZ ;  /* 0x000000980b0a7224 */ /* 0x000fce00078e02ff */
.L_x_113:
[----:B------:R-:W-:Y:S05]  /*3a50*/  BSYNC B1 ;  /* 0x0000000000017941 */ /* 0x000fea0003800000 */
.L_x_112:
[----:B------:R-:W-:Y:S01]  /*3a60*/  @!P3 IMAD R61, R61, R153, R10 ;  /* 0x000000993d3db224 */ /* 0x000fe200078e020a */
[----:B------:R-:W-:Y:S04]  /*3a70*/  BSSY B1, `(.L_x_114) ;  /* 0x0000006000017945 */ /* 0x000fe80003800000 */
[----:B------:R0:W-:Y:S01]  /*3a80*/  @!P3 STG.E.U8 desc[UR36][R4.64+0x49], R61 ;  /* 0x0000493d0400b986 */ /* 0x0001e2000c101124 */
[----:B------:R-:W-:Y:S05]  /*3a90*/  @P4 BRA `(.L_x_115) ;  /* 0x00000000000c4947 */ /* 0x000fea0003800000 */
[----:B------:R-:W1:Y:S02]  /*3aa0*/  LDG.E.U8 R164, desc[UR36][R8.64+0x48] ;  /* 0x0000482408a47981 */ /* 0x000e64000c1e1100 */
[----:B-1----:R-:W-:-:S05]  /*3ab0*/  PRMT R11, R164, 0x8880, RZ ;  /* 0x00008880a40b7816 */ /* 0x002fca00000000ff */
[----:B------:R-:W-:-:S07]  /*3ac0*/  IMAD R10, R11, R152, RZ ;  /* 0x000000980b0a7224 */ /* 0x000fce00078e02ff */
.L_x_115:
[----:B------:R-:W-:Y:S05]  /*3ad0*/  BSYNC B1 ;  /* 0x0000000000017941 */ /* 0x000fea0003800000 */
.L_x_114:
        /* <DEDUP_REMOVED lines=10> */
.L_x_117:
[----:B------:R-:W-:Y:S05]  /*3b80*/  BSYNC B1 ;  /* 0x0000000000017941 */ /* 0x000fea0003800000 */
.L_x_116:
[----:B------:R-:W-:Y:S01]  /*3b90*/  @!P2 IMAD R63, R63, R153, R10 ;  /* 0x000000993f3fa224 */ /* 0x000fe200078e020a */
[----:B------:R-:W-:Y:S04]  /*3ba0*/  BSSY B1, `(.L_x_118) ;  /* 0x0000006000017945 */ /* 0x000fe80003800000 */
[----:B------:R0:W-:Y:S01]  /*3bb0*/  @!P2 STG.E.U8 desc[UR36][R6.64+0x49], R63 ;  /* 0x0000493f0600a986 */ /* 0x0001e2000c101124 */
[----:B------:R-:W-:Y:S05]  /*3bc0*/  @P3 BRA `(.L_x_119) ;  /* 0x00000000000c3947 */ /* 0x000fea0003800000 */
[----:B------:R-:W1:Y:S02]  /*3bd0*/  LDG.E.U8 R164, desc[UR36][R2.64+0x50] ;  /* 0x0000502402a47981 */ /* 0x000e64000c1e1100 */
[----:B-1----:R-:W-:-:S05]  /*3be0*/  PRMT R11, R164, 0x8880, RZ ;  /* 0x00008880a40b7816 */ /* 0x002fca00000000ff */
[----:B------:R-:W-:-:S07]  /*3bf0*/  IMAD R10, R11, R152, RZ ;  /* 0x000000980b0a7224 */ /* 0x000fce00078e02ff */
.L_x_119:
[----:B------:R-:W-:Y:S05]  /*3c00*/  BSYNC B1 ;  /* 0x0000000000017941 */ /* 0x000fea0003800000 */
.L_x_118:
[----:B-1----:R-:W-:Y:S01]  /*3c10*/  @!P3 IMAD R11, R64, R153, R10 ;  /* 0x00000099400bb224 */ /* 0x002fe200078e020a */
[----:B------:R-:W-:Y:S04]  /*3c20*/  BSSY B1, `(.L_x_120) ;  /* 0x0000006000017945 */ /* 0x000fe80003800000 */
[----:B------:R1:W-:Y:S01]  /*3c30*/  @!P3 STG.E.U8 desc[UR36][R4.64+0x50], R11 ;  /* 0x0000500b0400b986 */ /* 0x0003e2000c101124 */
[----:B------:R-:W-:Y:S05]  /*3c40*/  @P4 BRA `(.L_x_121) ;  /* 0x00000000000c4947 */ /* 0x000fea0003800000 */
[----:B------:R-:W1:Y:S02]  /*3c50*/  LDG.E.U8 R164, desc[UR36][R2.64+0x51] ;  /* 0x0000512402a47981 */ /* 0x000e64000c1e1100 */
[----:B-1----:R-:W-:-:S05]  /*3c60*/  PRMT R11, R164, 0x8880, RZ ;  /* 0x00008880a40b7816 */ /* 0x002fca00000000ff */
[----:B------:R-:W-:-:S07]  /*3c70*/  IMAD R10, R11, R152, RZ ;  /* 0x000000980b0a7224 */ /* 0x000fce00078e02ff */
.L_x_121:
[----:B------:R-:W-:Y:S05]  /*3c80*/  BSYNC B1 ;  /* 0x0000000000017941 */ /* 0x000fea0003800000 */
.L_x_120:
        /* <DEDUP_REMOVED lines=10> */
.L_x_123:
[----:B------:R-:W-:Y:S05]  /*3d30*/  BSYNC B1 ;  /* 0x0000000000017941 */ /* 0x000fea0003800000 */
.L_x_122:
[----:B-1----:R-:W-:Y:S01]  /*3d40*/  @!P2 IMAD R11, R66, R153, R10 ;  /* 0x00000099420ba224 */ /* 0x002fe200078e020a */
[----:B------:R-:W-:Y:S04]  /*3d50*/  BSSY B1, `(.L_x_124) ;  /* 0x0000006000017945 */ /* 0x000fe80003800000 */
[----:B------:R1:W-:Y:S01]  /*3d60*/  @!P2 STG.E.U8 desc[UR36][R6.64+0x50], R11 ;  /* 0x0000500b0600a986 */ /* 0x0003e2000c101124 */
[----:B------:R-:W-:Y:S05]  /*3d70*/  @P3 BRA `(.L_x_125) ;  /* 0x00000000000c3947 */ /* 0x000fea0003800000 */
[----:B------:R-:W1:Y:S02]  /*3d80*/  LDG.E.U8 R164, desc[UR36][R8.64+0x51] ;  /* 0x0000512408a47981 */ /* 0x000e64000c1e1100 */
[----:B-1----:R-:W-:-:S05]  /*3d90*/  PRMT R11, R164, 0x8880, RZ ;  /* 0x00008880a40b7816 */ /* 0x002fca00000000ff */
[----:B------:R-:W-:-:S07]  /*3da0*/  IMAD R10, R11, R152, RZ ;  /* 0x000000980b0a7224 */ /* 0x000fce00078e02ff */
.L_x_125:
[----:B------:R-:W-:Y:S05]  /*3db0*/  BSYNC B1 ;  /* 0x0000000000017941 */ /* 0x000fea0003800000 */
.L_x_124:
[----:B------:R-:W-:Y:S01]  /*3dc0*/  @!P3 IMAD R67, R67, R153, R10 ;  /* 0x000000994343b224 */ /* 0x000fe200078e020a */
[----:B------:R-:W-:Y:S04]  /*3dd0*/  BSSY B1, `(.L_x_126) ;  /* 0x0000006000017945 */ /* 0x000fe80003800000 */
[----:B------:R0:W-:Y:S01]  /*3de0*/  @!P3 STG.E.U8 desc[UR36][R6.64+0x51], R67 ;  /* 0x000051430600b986 */ /* 0x0001e2000c101124 */
[----:B------:R-:W-:Y:S05]  /*3df0*/  @P4 BRA `(.L_x_127) ;  /* 0x00000000000c4947 */ /* 0x000fea0003800000 */
[----:B------:R-:W1:Y:S02]  /*3e00*/  LDG.E.U8 R164, desc[UR36][R2.64+0x58] ;  /* 0x0000582402a47981 */ /* 0x000e64000c1e1100 */
[----:B-1----:R-:W-:-:S05]  /*3e10*/  PRMT R11, R164, 0x8880, RZ ;  /* 0x00008880a40b7816 */ /* 0x002fca00000000ff */
[----:B------:R-:W-:-:S07]  /*3e20*/  IMAD R10, R11, R152, RZ ;  /* 0x000000980b0a7224 */ /* 0x000fce00078e02ff */
.L_x_127:
[----:B------:R-:W-:Y:S05]  /*3e30*/  BSYNC B1 ;  /* 0x0000000000017941 */ /* 0x000fea0003800000 */
.L_x_126:
        /* <DEDUP_REMOVED lines=10> */
.L_x_129:
[----:B------:R-:W-:Y:S05]  /*3ee0*/  BSYNC B1 ;  /* 0x0000000000017941 */ /* 0x000fea0003800000 */
.L_x_128:
[----:B------:R-:W-:Y:S01]  /*3ef0*/  @!P2 IMAD R69, R69, R153, R10 ;  /* 0x000000994545a224 */ /* 0x000fe200078e020a */
[----:B------:R-:W-:Y:S04]  /*3f00*/  BSSY B1, `(.L_x_130) ;  /* 0x0000006000017945 */ /* 0x000fe80003800000 */
[----:B------:R0:W-:Y:S01]  /*3f10*/  @!P2 STG.E.U8 desc[UR36][R4.64+0x59], R69 ;  /* 0x000059450400a986 */ /* 0x0001e2000c101124 */
[----:B------:R-:W-:Y:S05]  /*3f20*/  @P3 BRA `(.L_x_131) ;  /* 0x00000000000c3947 */ /* 0x000fea0003800000 */
[----:B------:R-:W1:Y:S02]  /*3f30*/  LDG.E.U8 R164, desc[UR36][R8.64+0x58] ;  /* 0x0000582408a47981 */ /* 0x000e64000c1e1100 */
[----:B-1----:R-:W-:-:S05]  /*3f40*/  PRMT R11, R164, 0x8880, RZ ;  /* 0x00008880a40b7816 */ /* 0x002fca00000000ff */
[----:B------:R-:W-:-:S07]  /*3f50*/  IMAD R10, R11, R152, RZ ;  /* 0x000000980b0a7224 */ /* 0x000fce00078e02ff */
.L_x_131:
[----:B------:R-:W-:Y:S05]  /*3f60*/  BSYNC B1 ;  /* 0x0000000000017941 */ /* 0x000fea0003800000 */
.L_x_130:
[----:B-1----:R-:W-:Y:S01]  /*3f70*/  @!P3 IMAD R11, R70, R153, R10 ;  /* 0x00000099460bb224 */ /* 0x002fe200078e020a */
[----:B------:R-:W-:Y:S04]  /*3f80*/  BSSY B1, `(.L_x_132) ;  /* 0x0000006000017945 */ /* 0x000fe80003800000 */
[----:B------:R1:W-:Y:S01]  /*3f90*/  @!P3 STG.E.U8 desc[UR36][R6.64+0x58], R11 ;  /* 0x0000580b0600b986 */ /* 0x0003e2000c101124 */
[----:B------:R-:W-:Y:S05]  /*3fa0*/  @P4 BRA `(.L_x_133) ;  /* 0x00000000000c4947 */ /* 0x000fea0003800000 */
[----:B------:R-:W1:Y:S02]  /*3fb0*/  LDG.E.U8 R164, desc[UR36][R8.64+0x59] ;  /* 0x0000592408a47981 */ /* 0x000e64000c1e1100 */
[----:B-1----:R-:W-:-:S05]  /*3fc0*/  PRMT R11, R164, 0x8880, RZ ;  /* 0x00008880a40b7816 */ /* 0x002fca00000000ff */
[----:B------:R-:W-:-:S07]  /*3fd0*/  IMAD R10, R11, R152, RZ ;  /* 0x000000980b0a7224 */ /* 0x000fce00078e02ff */
.L_x_133:
[----:B------:R-:W-:Y:S05]  /*3fe0*/  BSYNC B1 ;  /* 0x0000000000017941 */ /* 0x000fea0003800000 */
.L_x_132:
        /* <DEDUP_REMOVED lines=10> */
.L_x_135:
[----:B------:R-:W-:Y:S05]  /*4090*/  BSYNC B1 ;  /* 0x0000000000017941 */ /* 0x000fea0003800000 */
.L_x_134:
[----:B-1----:R-:W-:Y:S01]  /*40a0*/  @!P2 IMAD R11, R72, R153, R10 ;  /* 0x00000099480ba224 */ /* 0x002fe200078e020a */
[----:B------:R-:W-:Y:S04]  /*40b0*/  BSSY B1, `(.L_x_136) ;  /* 0x0000006000017945 */ /* 0x000fe80003800000 */
[----:B------:R1:W-:Y:S01]  /*40c0*/  @!P2 STG.E.U8 desc[UR36][R4.64+0x60], R11 ;  /* 0x0000600b0400a986 */ /* 0x0003e2000c101124 */
[----:B------:R-:W-:Y:S05]  /*40d0*/  @P3 BRA `(.L_x_137) ;  /* 0x00000000000c3947 */ /* 0x000fea0003800000 */
[----:B------:R-:W1:Y:S02]  /*40e0*/  LDG.E.U8 R164, desc[UR36][R2.64+0x61] ;  /* 0x0000612402a47981 */ /* 0x000e64000c1e1100 */
[----:B-1----:R-:W-:-:S05]  /*40f0*/  PRMT R11, R164, 0x8880, RZ ;  /* 0x00008880a40b7816 */ /* 0x002fca00000000ff */
[----:B------:R-:W-:-:S07]  /*4100*/  IMAD R10, R11, R152, RZ ;  /* 0x000000980b0a7224 */ /* 0x000fce00078e02ff */
.L_x_137:
[----:B------:R-:W-:Y:S05]  /*4110*/  BSYNC B1 ;  /* 0x0000000000017941 */ /* 0x000fea0003800000 */
.L_x_136:
[----:B------:R-:W-:Y:S01]  /*4120*/  @!P3 IMAD R73, R73, R153, R10 ;  /* 0x000000994949b224 */ /* 0x000fe200078e020a */
[----:B------:R-:W-:Y:S04]  /*4130*/  BSSY B1, `(.L_x_138) ;  /* 0x0000006000017945 */ /* 0x000fe80003800000 */
[----:B------:R0:W-:Y:S01]  /*4140*/  @!P3 STG.E.U8 desc[UR36][R4.64+0x61], R73 ;  /* 0x000061490400b986 */ /* 0x0001e2000c101124 */
[----:B------:R-:W-:Y:S05]  /*4150*/  @P4 BRA `(.L_x_139) ;  /* 0x00000000000c4947 */ /* 0x000fea0003800000 */
[----:B------:R-:W1:Y:S02]  /*4160*/  LDG.E.U8 R164, desc[UR36][R8.64+0x60] ;  /* 0x0000602408a47981 */ /* 0x000e64000c1e1100 */
[----:B-1----:R-:W-:-:S05]  /*4170*/  PRMT R11, R164, 0x8880, RZ ;  /* 0x00008880a40b7816 */ /* 0x002fca00000000ff */
[----:B------:R-:W-:-:S07]  /*4180*/  IMAD R10, R11, R152, RZ ;  /* 0x000000980b0a7224 */ /* 0x000fce00078e02ff */
.L_x_139:
[----:B------:R-:W-:Y:S05]  /*4190*/  BSYNC B1 ;  /* 0x0000000000017941 */ /* 0x000fea0003800000 */
.L_x_138:
        /* <DEDUP_REMOVED lines=10> */
.L_x_141:
[----:B------:R-:W-:Y:S05]  /*4240*/  BSYNC B1 ;  /* 0x0000000000017941 */ /* 0x000fea0003800000 */
.L_x_140:
[----:B------:R-:W-:Y:S01]  /*4250*/  @!P2 IMAD R75, R75, R153, R10 ;  /* 0x000000994b4ba224 */ /* 0x000fe200078e020a */
[----:B------:R-:W-:Y:S04]  /*4260*/  BSSY B1, `(.L_x_142) ;  /* 0x0000006000017945 */ /* 0x000fe80003800000 */
[----:B------:R0:W-:Y:S01]  /*4270*/  @!P2 STG.E.U8 desc[UR36][R6.64+0x61], R75 ;  /* 0x0000614b0600a986 */ /* 0x0001e2000c101124 */
[----:B------:R-:W-:Y:S05]  /*4280*/  @P3 BRA `(.L_x_143) ;  /* 0x00000000000c3947 */ /* 0x000fea0003800000 */
[----:B------:R-:W1:Y:S02]  /*4290*/  LDG.E.U8 R164, desc[UR36][R2.64+0x68] ;  /* 0x0000682402a47981 */ /* 0x000e64000c1e1100 */
[----:B-1----:R-:W-:-:S05]  /*42a0*/  PRMT R11, R164, 0x8880, RZ ;  /* 0x00008880a40b7816 */ /* 0x002fca00000000ff */
[----:B------:R-:W-:-:S07]  /*42b0*/  IMAD R10, R11, R152, RZ ;  /* 0x000000980b0a7224 */ /* 0x000fce00078e02ff */
.L_x_143:
[----:B------:R-:W-:Y:S05]  /*42c0*/  BSYNC B1 ;  /* 0x0000000000017941 */ /* 0x000fea0003800000 */
.L_x_142:
[----:B-1----:R-:W-:Y:S01]  /*42d0*/  @!P3 IMAD R11, R76, R153, R10 ;  /* 0x000000994c0bb224 */ /* 0x002fe200078e020a */
[----:B------:R-:W-:Y:S04]  /*42e0*/  BSSY B1, `(.L_x_144) ;  /* 0x0000006000017945 */ /* 0x000fe80003800000 */
[----:B------:R1:W-:Y:S01]  /*42f0*/  @!P3 STG.E.U8 desc[UR36][R4.64+0x68], R11 ;  /* 0x0000680b0400b986 */ /* 0x0003e2000c101124 */
[----:B------:R-:W-:Y:S05]  /*4300*/  @P4 BRA `(.L_x_145) ;  /* 0x00000000000c4947 */ /* 0x000fea0003800000 */
[----:B------:R-:W1:Y:S02]  /*4310*/  LDG.E.U8 R164, desc[UR36][R2.64+0x69] ;  /* 0x0000692402a47981 */ /* 0x000e64000c1e1100 */
[----:B-1----:R-:W-:-:S05]  /*4320*/  PRMT R11, R164, 0x8880, RZ ;  /* 0x00008880a40b7816 */ /* 0x002fca00000000ff */
[----:B------:R-:W-:-:S07]  /*4330*/  IMAD R10, R11, R152, RZ ;  /* 0x000000980b0a7224 */ /* 0x000fce00078e02ff */
.L_x_145:
[----:B------:R-:W-:Y:S05]  /*4340*/  BSYNC B1 ;  /* 0x0000000000017941 */ /* 0x000fea0003800000 */
.L_x_144:
        /* <DEDUP_REMOVED lines=10> */
.L_x_147:
[----:B------:R-:W-:Y:S05]  /*43f0*/  BSYNC B1 ;  /* 0x0000000000017941 */ /* 0x000fea0003800000 */
.L_x_146:
[----:B-1----:R-:W-:Y:S01]  /*4400*/  @!P2 IMAD R11, R78, R153, R10 ;  /* 0x000000994e0ba224 */ /* 0x002fe200078e020a */
[----:B------:R-:W-:Y:S04]  /*4410*/  BSSY B1, `(.L_x_148) ;  /* 0x0000006000017945 */ /* 0x000fe80003800000 */
[----:B------:R1:W-:Y:S01]  /*4420*/  @!P2 STG.E.U8 desc[UR36][R6.64+0x68], R11 ;  /* 0x0000680b0600a986 */ /* 0x0003e2000c101124 */
[----:B------:R-:W-:Y:S05]  /*4430*/  @P3 BRA `(.L_x_149) ;  /* 0x00000000000c3947 */ /* 0x000fea0003800000 */
[----:B------:R-:W1:Y:S02]  /*4440*/  LDG.E.U8 R164, desc[UR36][R8.64+0x69] ;  /* 0x0000692408a47981 */ /* 0x000e64000c1e1100 */
[----:B-1----:R-:W-:-:S05]  /*4450*/  PRMT R11, R164, 0x8880, RZ ;  /* 0x00008880a40b7816 */ /* 0x002fca00000000ff */
[----:B------:R-:W-:-:S07]  /*4460*/  IMAD R10, R11, R152, RZ ;  /* 0x000000980b0a7224 */ /* 0x000fce00078e02ff */
.L_x_149:
[----:B------:R-:W-:Y:S05]  /*4470*/  BSYNC B1 ;  /* 0x0000000000017941 */ /* 0x000fea0003800000 */
.L_x_148:
[----:B------:R-:W-:Y:S01]  /*4480*/  @!P3 IMAD R79, R79, R153, R10 ;  /* 0x000000994f4fb224 */ /* 0x000fe200078e020a */
[----:B------:R-:W-:Y:S04]  /*4490*/  BSSY B1, `(.L_x_150) ;  /* 0x0000006000017945 */ /* 0x000fe80003800000 */
[----:B------:R0:W-:Y:S01]  /*44a0*/  @!P3 STG.E.U8 desc[UR36][R6.64+0x69], R79 ;  /* 0x0000694f0600b986 */ /* 0x0001e2000c101124 */
[----:B------:R-:W-:Y:S05]  /*44b0*/  @P4 BRA `(.L_x_151) ;  /* 0x00000000000c4947 */ /* 0x000fea0003800000 */
[----:B------:R-:W1:Y:S02]  /*44c0*/  LDG.E.U8 R164, desc[UR36][R2.64+0x70] ;  /* 0x0000702402a47981 */ /* 0x000e64000c1e1100 */
[----:B-1----:R-:W-:-:S05]  /*44d0*/  PRMT R11, R164, 0x8880, RZ ;  /* 0x00008880a40b7816 */ /* 0x002fca00000000ff */
[----:B------:R-:W-:-:S07]  /*44e0*/  IMAD R10, R11, R152, RZ ;  /* 0x000000980b0a7224 */ /* 0x000fce00078e02ff */
.L_x_151:
[----:B------:R-:W-:Y:S05]  /*44f0*/  BSYNC B1 ;  /* 0x0000000000017941 */ /* 0x000fea0003800000 */
.L_x_150:
        /* <DEDUP_REMOVED lines=10> */
.L_x_153:
[----:B------:R-:W-:Y:S05]  /*45a0*/  BSYNC B1 ;  /* 0x0000000000017941 */ /* 0x000fea0003800000 */
.L_x_152:
[----:B------:R-:W-:Y:S01]  /*45b0*/  @!P2 IMAD R81, R81, R153, R10 ;  /* 0x000000995151a224 */ /* 0x000fe200078e020a */
[----:B------:R-:W-:Y:S04]  /*45c0*/  BSSY B1, `(.L_x_154) ;  /* 0x0000006000017945 */ /* 0x000fe80003800000 */
[----:B------:R0:W-:Y:S01]  /*45d0*/  @!P2 STG.E.U8 desc[UR36][R4.64+0x71], R81 ;  /* 0x000071510400a986 */ /* 0x0001e2000c101124 */
[----:B------:R-:W-:Y:S05]  /*45e0*/  @P3 BRA `(.L_x_155) ;  /* 0x00000000000c3947 */ /* 0x000fea0003800000 */
[----:B------:R-:W1:Y:S02]  /*45f0*/  LDG.E.U8 R164, desc[UR36][R8.64+0x70] ;  /* 0x0000702408a47981 */ /* 0x000e64000c1e1100 */
[----:B-1----:R-:W-:-:S05]  /*4600*/  PRMT R11, R164, 0x8880, RZ ;  /* 0x00008880a40b7816 */ /* 0x002fca00000000ff */
[----:B------:R-:W-:-:S07]  /*4610*/  IMAD R10, R11, R152, RZ ;  /* 0x000000980b0a7224 */ /* 0x000fce00078e02ff */
.L_x_155:
[----:B------:R-:W-:Y:S05]  /*4620*/  BSYNC B1 ;  /* 0x0000000000017941 */ /* 0x000fea0003800000 */
.L_x_154:
[----:B-1----:R-:W-:Y:S01]  /*4630*/  @!P3 IMAD R11, R82, R153, R10 ;  /* 0x00000099520bb224 */ /* 0x002fe200078e020a */
[----:B------:R-:W-:Y:S04]  /*4640*/  BSSY B1, `(.L_x_156) ;  /* 0x0000006000017945 */ /* 0x000fe80003800000 */
[----:B------:R1:W-:Y:S01]  /*4650*/  @!P3 STG.E.U8 desc[UR36][R6.64+0x70], R11 ;  /* 0x0000700b0600b986 */ /* 0x0003e2000c101124 */
[----:B------:R-:W-:Y:S05]  /*4660*/  @P4 BRA `(.L_x_157) ;  /* 0x00000000000c4947 */ /* 0x000fea0003800000 */
[----:B------:R-:W1:Y:S02]  /*4670*/  LDG.E.U8 R164, desc[UR36][R8.64+0x71] ;  /* 0x0000712408a47981 */ /* 0x000e64000c1e1100 */
[----:B-1----:R-:W-:-:S05]  /*4680*/  PRMT R11, R164, 0x8880, RZ ;  /* 0x00008880a40b7816 */ /* 0x002fca00000000ff */
[----:B------:R-:W-:-:S07]  /*4690*/  IMAD R10, R11, R152, RZ ;  /* 0x000000980b0a7224 */ /* 0x000fce00078e02ff */
.L_x_157:
[----:B------:R-:W-:Y:S05]  /*46a0*/  BSYNC B1 ;  /* 0x0000000000017941 */ /* 0x000fea0003800000 */
.L_x_156:
        /* <DEDUP_REMOVED lines=10> */
.L_x_159:
[----:B------:R-:W-:Y:S05]  /*4750*/  BSYNC B1 ;  /* 0x0000000000017941 */ /* 0x000fea0003800000 */
.L_x_158:
[----:B-1----:R-:W-:Y:S01]  /*4760*/  @!P2 IMAD R11, R84, R153, R10 ;  /* 0x00000099540ba224 */ /* 0x002fe200078e020a */
[----:B------:R-:W-:Y:S04]  /*4770*/  BSSY B1, `(.L_x_160) ;  /* 0x0000006000017945 */ /* 0x000fe80003800000 */
[----:B------:R1:W-:Y:S01]  /*4780*/  @!P2 STG.E.U8 desc[UR36][R4.64+0x78], R11 ;  /* 0x0000780b0400a986 */ /* 0x0003e2000c101124 */
[----:B------:R-:W-:Y:S05]  /*4790*/  @P3 BRA `(.L_x_161) ;  /* 0x00000000000c3947 */ /* 0x000fea0003800000 */
[----:B------:R-:W1:Y:S02]  /*47a0*/  LDG.E.U8 R164, desc[UR36][R2.64+0x79] ;  /* 0x0000792402a47981 */ /* 0x000e64000c1e1100 */
[----:B-1----:R-:W-:-:S05]  /*47b0*/  PRMT R11, R164, 0x8880, RZ ;  /* 0x00008880a40b7816 */ /* 0x002fca00000000ff */
[----:B------:R-:W-:-:S07]  /*47c0*/  IMAD R10, R11, R152, RZ ;  /* 0x000000980b0a7224 */ /* 0x000fce00078e02ff */
.L_x_161:
[----:B------:R-:W-:Y:S05]  /*47d0*/  BSYNC B1 ;  /* 0x0000000000017941 */ /* 0x000fea0003800000 */
.L_x_160:
[----:B------:R-:W-:Y:S01]  /*47e0*/  @!P3 IMAD R85, R85, R153, R10 ;  /* 0x000000995555b224 */ /* 0x000fe200078e020a */
[----:B------:R-:W-:Y:S04]  /*47f0*/  BSSY B1, `(.L_x_162) ;  /* 0x0000006000017945 */ /* 0x000fe80003800000 */
[----:B------:R0:W-:Y:S01]  /*4800*/  @!P3 STG.E.U8 desc[UR36][R4.64+0x79], R85 ;  /* 0x000079550400b986 */ /* 0x0001e2000c101124 */
[----:B------:R-:W-:Y:S05]  /*4810*/  @P4 BRA `(.L_x_163) ;  /* 0x00000000000c4947 */ /* 0x000fea0003800000 */
[----:B------:R-:W1:Y:S02]  /*4820*/  LDG.E.U8 R164, desc[UR36][R8.64+0x78] ;  /* 0x0000782408a47981 */ /* 0x000e64000c1e1100 */
[----:B-1----:R-:W-:-:S05]  /*4830*/  PRMT R11, R164, 0x8880, RZ ;  /* 0x00008880a40b7816 */ /* 0x002fca00000000ff */
[----:B------:R-:W-:-:S07]  /*4840*/  IMAD R10, R11, R152, RZ ;  /* 0x000000980b0a7224 */ /* 0x000fce00078e02ff */
.L_x_163:
[----:B------:R-:W-:Y:S05]  /*4850*/  BSYNC B1 ;  /* 0x0000000000017941 */ /* 0x000fea0003800000 */
.L_x_162:
        /* <DEDUP_REMOVED lines=10> */
.L_x_165:
[----:B------:R-:W-:Y:S05]  /*4900*/  BSYNC B1 ;  /* 0x0000000000017941 */ /* 0x000fea0003800000 */
.L_x_164:
[----:B------:R-:W-:Y:S01]  /*4910*/  @!P2 IMAD R87, R87, R153, R10 ;  /* 0x000000995757a224 */ /* 0x000fe200078e020a */
[----:B------:R-:W-:Y:S04]  /*4920*/  BSSY B1, `(.L_x_166) ;  /* 0x0000006000017945 */ /* 0x000fe80003800000 */
[----:B------:R0:W-:Y:S01]  /*4930*/  @!P2 STG.E.U8 desc[UR36][R6.64+0x79], R87 ;  /* 0x000079570600a986 */ /* 0x0001e2000c101124 */
[----:B------:R-:W-:Y:S05]  /*4940*/  @P3 BRA `(.L_x_167) ;  /* 0x00000000000c3947 */ /* 0x000fea0003800000 */
[----:B------:R-:W1:Y:S02]  /*4950*/  LDG.E.U8 R164, desc[UR36][R2.64+0x80] ;  /* 0x0000802402a47981 */ /* 0x000e64000c1e1100 */
[----:B-1----:R-:W-:-:S05]  /*4960*/  PRMT R11, R164, 0x8880, RZ ;  /* 0x00008880a40b7816 */ /* 0x002fca00000000ff */
[----:B------:R-:W-:-:S07]  /*4970*/  IMAD R10, R11, R152, RZ ;  /* 0x000000980b0a7224 */ /* 0x000fce00078e02ff */
.L_x_167:
[----:B------:R-:W-:Y:S05]  /*4980*/  BSYNC B1 ;  /* 0x0000000000017941 */ /* 0x000fea0003800000 */
.L_x_166:
[----:B-1----:R-:W-:Y:S01]  /*4990*/  @!P3 IMAD R11, R88, R153, R10 ;  /* 0x00000099580bb224 */ /* 0x002fe200078e020a */
[----:B------:R-:W-:Y:S04]  /*49a0*/  BSSY B1, `(.L_x_168) ;  /* 0x0000006000017945 */ /* 0x000fe80003800000 */
[----:B------:R1:W-:Y:S01]  /*49b0*/  @!P3 STG.E.U8 desc[UR36][R4.64+0x80], R11 ;  /* 0x0000800b0400b986 */ /* 0x0003e2000c101124 */
[----:B------:R-:W-:Y:S05]  /*49c0*/  @P4 BRA `(.L_x_169) ;  /* 0x00000000000c4947 */ /* 0x000fea0003800000 */
[----:B------:R-:W1:Y:S02]  /*49d0*/  LDG.E.U8 R164, desc[UR36][R2.64+0x81] ;  /* 0x0000812402a47981 */ /* 0x000e64000c1e1100 */
[----:B-1----:R-:W-:-:S05]  /*49e0*/  PRMT R11, R164, 0x8880, RZ ;  /* 0x00008880a40b7816 */ /* 0x002fca00000000ff */
[----:B------:R-:W-:-:S07]  /*49f0*/  IMAD R10, R11, R152, RZ ;  /* 0x000000980b0a7224 */ /* 0x000fce00078e02ff */
.L_x_169:
[----:B------:R-:W-:Y:S05]  /*4a00*/  BSYNC B1 ;  /* 0x0000000000017941 */ /* 0x000fea0003800000 */
.L_x_168:
        /* <DEDUP_REMOVED lines=10> */
.L_x_171:
[----:B------:R-:W-:Y:S05]  /*4ab0*/  BSYNC B1 ;  /* 0x0000000000017941 */ /* 0x000fea0003800000 */
.L_x_170:
[----:B-1----:R-:W-:Y:S01]  /*4ac0*/  @!P2 IMAD R11, R90, R153, R10 ;  /* 0x000000995a0ba224 */ /* 0x002fe200078e020a */
[----:B------:R-:W-:Y:S04]  /*4ad0*/  BSSY B1, `(.L_x_172) ;  /* 0x0000006000017945 */ /* 0x000fe80003800000 */
[----:B------:R1:W-:Y:S01]  /*4ae0*/  @!P2 STG.E.U8 desc[UR36][R6.64+0x80], R11 ;  /* 0x0000800b0600a986 */ /* 0x0003e2000c101124 */
[----:B------:R-:W-:Y:S05]  /*4af0*/  @P3 BRA `(.L_x_173) ;  /* 0x00000000000c3947 */ /* 0x000fea0003800000 */
[----:B------:R-:W1:Y:S02]  /*4b00*/  LDG.E.U8 R164, desc[UR36][R8.64+0x81] ;  /* 0x0000812408a47981 */ /* 0x000e64000c1e1100 */
[----:B-1----:R-:W-:-:S05]  /*4b10*/  PRMT R11, R164, 0x8880, RZ ;  /* 0x00008880a40b7816 */ /* 0x002fca00000000ff */
[----:B------:R-:W-:-:S07]  /*4b20*/  IMAD R10, R11, R152, RZ ;  /* 0x000000980b0a7224 */ /* 0x000fce00078e02ff */
.L_x_173:
[----:B------:R-:W-:Y:S05]  /*4b30*/  BSYNC B1 ;  /* 0x0000000000017941 */ /* 0x000fea0003800000 */
.L_x_172:
[----:B------:R-:W-:Y:S01]  /*4b40*/  @!P3 IMAD R91, R91, R153, R10 ;  /* 0x000000995b5bb224 */ /* 0x000fe200078e020a */
[----:B------:R-:W-:Y:S04]  /*4b50*/  BSSY B1, `(.L_x_174) ;  /* 0x0000006000017945 */ /* 0x000fe80003800000 */
[----:B------:R0:W-:Y:S01]  /*4b60*/  @!P3 STG.E.U8 desc[UR36][R6.64+0x81], R91 ;  /* 0x0000815b0600b986 */ /* 0x0001e2000c101124 */
[----:B------:R-:W-:Y:S05]  /*4b70*/  @P4 BRA `(.L_x_175) ;  /* 0x00000000000c4947 */ /* 0x000fea0003800000 */
[----:B------:R-:W1:Y:S02]  /*4b80*/  LDG.E.U8 R164, desc[UR36][R2.64+0x88] ;  /* 0x0000882402a47981 */ /* 0x000e64000c1e1100 */
[----:B-1----:R-:W-:-:S05]  /*4b90*/  PRMT R11, R164, 0x8880, RZ ;  /* 0x00008880a40b7816 */ /* 0x002fca00000000ff */
[----:B------:R-:W-:-:S07]  /*4ba0*/  IMAD R10, R11, R152, RZ ;  /* 0x000000980b0a7224 */ /* 0x000fce00078e02ff */
.L_x_175:
[----:B------:R-:W-:Y:S05]  /*4bb0*/  BSYNC B1 ;  /* 0x0000000000017941 */ /* 0x000fea0003800000 */
.L_x_174:
        /* <DEDUP_REMOVED lines=10> */
.L_x_177:
[----:B------:R-:W-:Y:S05]  /*4c60*/  BSYNC B1 ;  /* 0x0000000000017941 */ /* 0x000fea0003800000 */
.L_x_176:
[----:B------:R-:W-:Y:S01]  /*4c70*/  @!P2 IMAD R93, R93, R153, R10 ;  /* 0x000000995d5da224 */ /* 0x000fe200078e020a */
[----:B------:R-:W-:Y:S04]  /*4c80*/  BSSY B1, `(.L_x_178) ;  /* 0x0000006000017945 */ /* 0x000fe80003800000 */
[----:B------:R0:W-:Y:S01]  /*4c90*/  @!P2 STG.E.U8 desc[UR36][R4.64+0x89], R93 ;  /* 0x0000895d0400a986 */ /* 0x0001e2000c101124 */
[----:B------:R-:W-:Y:S05]  /*4ca0*/  @P3 BRA `(.L_x_179) ;  /* 0x00000000000c3947 */ /* 0x000fea0003800000 */
[----:B------:R-:W1:Y:S02]  /*4cb0*/  LDG.E.U8 R164, desc[UR36][R8.64+0x88] ;  /* 0x0000882408a47981 */ /* 0x000e64000c1e1100 */
[----:B-1----:R-:W-:-:S05]  /*4cc0*/  PRMT R11, R164, 0x8880, RZ ;  /* 0x00008880a40b7816 */ /* 0x002fca00000000ff */
[----:B------:R-:W-:-:S07]  /*4cd0*/  IMAD R10, R11, R152, RZ ;  /* 0x000000980b0a7224 */ /* 0x000fce00078e02ff */
.L_x_179:
[----:B------:R-:W-:Y:S05]  /*4ce0*/  BSYNC B1 ;  /* 0x0000000000017941 */ /* 0x000fea0003800000 */
.L_x_178:
[----:B-1----:R-:W-:Y:S01]  /*4cf0*/  @!P3 IMAD R11, R94, R153, R10 ;  /* 0x000000995e0bb224 */ /* 0x002fe200078e020a */
[----:B------:R-:W-:Y:S04]  /*4d00*/  BSSY B1, `(.L_x_180) ;  /* 0x0000006000017945 */ /* 0x000fe80003800000 */
[----:B------:R1:W-:Y:S01]  /*4d10*/  @!P3 STG.E.U8 desc[UR36][R6.64+0x88], R11 ;  /* 0x0000880b0600b986 */ /* 0x0003e2000c101124 */
[----:B------:R-:W-:Y:S05]  /*4d20*/  @P4 BRA `(.L_x_181) ;  /* 0x00000000000c4947 */ /* 0x000fea0003800000 */
[----:B------:R-:W1:Y:S02]  /*4d30*/  LDG.E.U8 R164, desc[UR36][R8.64+0x89] ;  /* 0x0000892408a47981 */ /* 0x000e64000c1e1100 */
[----:B-1----:R-:W-:-:S05]  /*4d40*/  PRMT R11, R164, 0x8880, RZ ;  /* 0x00008880a40b7816 */ /* 0x002fca00000000ff */
[----:B------:R-:W-:-:S07]  /*4d50*/  IMAD R10, R11, R152, RZ ;  /* 0x000000980b0a7224 */ /* 0x000fce00078e02ff */
.L_x_181:
[----:B------:R-:W-:Y:S05]  /*4d60*/  BSYNC B1 ;  /* 0x0000000000017941 */ /* 0x000fea0003800000 */
.L_x_180:
        /* <DEDUP_REMOVED lines=10> */
.L_x_183:
[----:B------:R-:W-:Y:S05]  /*4e10*/  BSYNC B1 ;  /* 0x0000000000017941 */ /* 0x000fea0003800000 */
.L_x_182:
[----:B-1----:R-:W-:Y:S01]  /*4e20*/  @!P2 IMAD R11, R96, R153, R10 ;  /* 0x00000099600ba224 */ /* 0x002fe200078e020a */
[----:B------:R-:W-:Y:S04]  /*4e30*/  BSSY B1, `(.L_x_184) ;  /* 0x0000006000017945 */ /* 0x000fe80003800000 */
[----:B------:R1:W-:Y:S01]  /*4e40*/  @!P2 STG.E.U8 desc[UR36][R4.64+0x90], R11 ;  /* 0x0000900b0400a986 */ /* 0x0003e2000c101124 */
[----:B------:R-:W-:Y:S05]  /*4e50*/  @P3 BRA `(.L_x_185) ;  /* 0x00000000000c3947 */ /* 0x000fea0003800000 */
[----:B------:R-:W1:Y:S02]  /*4e60*/  LDG.E.U8 R164, desc[UR36][R2.64+0x91] ;  /* 0x0000912402a47981 */ /* 0x000e64000c1e1100 */
[----:B-1----:R-:W-:-:S05]  /*4e70*/  PRMT R11, R164, 0x8880, RZ ;  /* 0x00008880a40b7816 */ /* 0x002fca00000000ff */
[----:B------:R-:W-:-:S07]  /*4e80*/  IMAD R10, R11, R152, RZ ;  /* 0x000000980b0a7224 */ /* 0x000fce00078e02ff */
.L_x_185:
[----:B------:R-:W-:Y:S05]  /*4e90*/  BSYNC B1 ;  /* 0x0000000000017941 */ /* 0x000fea0003800000 */
.L_x_184:
[----:B------:R-:W-:Y:S01]  /*4ea0*/  @!P3 IMAD R97, R97, R153, R10 ;  /* 0x000000996161b224 */ /* 0x000fe200078e020a */
[----:B------:R-:W-:Y:S04]  /*4eb0*/  BSSY B1, `(.L_x_186) ;  /* 0x0000006000017945 */ /* 0x000fe80003800000 */
[----:B------:R0:W-:Y:S01]  /*4ec0*/  @!P3 STG.E.U8 desc[UR36][R4.64+0x91], R97 ;  /* 0x000091610400b986 */ /* 0x0001e2000c101124 */
[----:B------:R-:W-:Y:S05]  /*4ed0*/  @P4 BRA `(.L_x_187) ;  /* 0x00000000000c4947 */ /* 0x000fea0003800000 */
[----:B------:R-:W1:Y:S02]  /*4ee0*/  LDG.E.U8 R164, desc[UR36][R8.64+0x90] ;  /* 0x0000902408a47981 */ /* 0x000e64000c1e1100 */
[----:B-1----:R-:W-:-:S05]  /*4ef0*/  PRMT R11, R164, 0x8880, RZ ;  /* 0x00008880a40b7816 */ /* 0x002fca00000000ff */
[----:B------:R-:W-:-:S07]  /*4f00*/  IMAD R10, R11, R152, RZ ;  /* 0x000000980b0a7224 */ /* 0x000fce00078e02ff */
.L_x_187:
[----:B------:R-:W-:Y:S05]  /*4f10*/  BSYNC B1 ;  /* 0x0000000000017941 */ /* 0x000fea0003800000 */
.L_x_186:
        /* <DEDUP_REMOVED lines=10> */
.L_x_189:
[----:B------:R-:W-:Y:S05]  /*4fc0*/  BSYNC B1 ;  /* 0x0000000000017941 */ /* 0x000fea0003800000 */
.L_x_188:
[----:B------:R-:W-:Y:S01]  /*4fd0*/  @!P2 IMAD R99, R99, R153, R10 ;  /* 0x000000996363a224 */ /* 0x000fe200078e020a */
[----:B------:R-:W-:Y:S04]  /*4fe0*/  BSSY B1, `(.L_x_190) ;  /* 0x0000006000017945 */ /* 0x000fe80003800000 */
[----:B------:R0:W-:Y:S01]  /*4ff0*/  @!P2 STG.E.U8 desc[UR36][R6.64+0x91], R99 ;  /* 0x000091630600a986 */ /* 0x0001e2000c101124 */
[----:B------:R-:W-:Y:S05]  /*5000*/  @P3 BRA `(.L_x_191) ;  /* 0x00000000000c3947 */ /* 0x000fea0003800000 */
[----:B------:R-:W1:Y:S02]  /*5010*/  LDG.E.U8 R164, desc[UR36][R2.64+0x98] ;  /* 0x0000982402a47981 */ /* 0x000e64000c1e1100 */
[----:B-1----:R-:W-:-:S05]  /*5020*/  PRMT R11, R164, 0x8880, RZ ;  /* 0x00008880a40b7816 */ /* 0x002fca00000000ff */
[----:B------:R-:W-:-:S07]  /*5030*/  IMAD R10, R11, R152, RZ ;  /* 0x000000980b0a7224 */ /* 0x000fce00078e02ff */
.L_x_191:
[----:B------:R-:W-:Y:S05]  /*5040*/  BSYNC B1 ;  /* 0x0000000000017941 */ /* 0x000fea0003800000 */
.L_x_190:
[----:B-1----:R-:W-:Y:S01]  /*5050*/  @!P3 IMAD R11, R100, R153, R10 ;  /* 0x00000099640bb224 */ /* 0x002fe200078e020a */
[----:B------:R-:W-:Y:S04]  /*5060*/  BSSY B1, `(.L_x_192) ;  /* 0x0000006000017945 */ /* 0x000fe80003800000 */
[----:B------:R1:W-:Y:S01]  /*5070*/  @!P3 STG.E.U8 desc[UR36][R4.64+0x98], R11 ;  /* 0x0000980b0400b986 */ /* 0x0003e2000c101124 */
[----:B------:R-:W-:Y:S05]  /*5080*/  @P4 BRA `(.L_x_193) ;  /* 0x00000000000c4947 */ /* 0x000fea0003800000 */
[----:B------:R-:W1:Y:S02]  /*5090*/  LDG.E.U8 R164, desc[UR36][R2.64+0x99] ;  /* 0x0000992402a47981 */ /* 0x000e64000c1e1100 */
[----:B-1----:R-:W-:-:S05]  /*50a0*/  PRMT R11, R164, 0x8880, RZ ;  /* 0x00008880a40b7816 */ /* 0x002fca00000000ff */
[----:B------:R-:W-:-:S07]  /*50b0*/  IMAD R10, R11, R152, RZ ;  /* 0x000000980b0a7224 */ /* 0x000fce00078e02ff */
.L_x_193:
[----:B------:R-:W-:Y:S05]  /*50c0*/  BSYNC B1 ;  /* 0x0000000000017941 */ /* 0x000fea0003800000 */
.L_x_192:
        /* <DEDUP_REMOVED lines=10> */
.L_x_195:
[----:B------:R-:W-:Y:S05]  /*5170*/  BSYNC B1 ;  /* 0x0000000000017941 */ /* 0x000fea0003800000 */
.L_x_194:
[----:B-1----:R-:W-:Y:S01]  /*5180*/  @!P2 IMAD R11, R102, R153, R10 ;  /* 0x00000099660ba224 */ /* 0x002fe200078e020a */
[----:B------:R-:W-:Y:S04]  /*5190*/  BSSY B1, `(.L_x_196) ;  /* 0x0000006000017945 */ /* 0x000fe80003800000 */
[----:B------:R1:W-:Y:S01]  /*51a0*/  @!P2 STG.E.U8 desc[UR36][R6.64+0x98], R11 ;  /* 0x0000980b0600a986 */ /* 0x0003e2000c101124 */
[----:B------:R-:W-:Y:S05]  /*51b0*/  @P3 BRA `(.L_x_197) ;  /* 0x00000000000c3947 */ /* 0x000fea0003800000 */
[----:B------:R-:W1:Y:S02]  /*51c0*/  LDG.E.U8 R164, desc[UR36][R8.64+0x99] ;  /* 0x0000992408a47981 */ /* 0x000e64000c1e1100 */
[----:B-1----:R-:W-:-:S05]  /*51d0*/  PRMT R11, R164, 0x8880, RZ ;  /* 0x00008880a40b7816 */ /* 0x002fca00000000ff */
[----:B------:R-:W-:-:S07]  /*51e0*/  IMAD R10, R11, R152, RZ ;  /* 0x000000980b0a7224 */ /* 0x000fce00078e02ff */
.L_x_197:
[----:B------:R-:W-:Y:S05]  /*51f0*/  BSYNC B1 ;  /* 0x0000000000017941 */ /* 0x000fea0003800000 */
.L_x_196:
[----:B------:R-:W-:Y:S01]  /*5200*/  @!P3 IMAD R103, R103, R153, R10 ;  /* 0x000000996767b224 */ /* 0x000fe200078e020a */
[----:B------:R-:W-:Y:S04]  /*5210*/  BSSY B1, `(.L_x_198) ;  /* 0x0000006000017945 */ /* 0x000fe80003800000 */
[----:B------:R0:W-:Y:S01]  /*5220*/  @!P3 STG.E.U8 desc[UR36][R6.64+0x99], R103 ;  /* 0x000099670600b986 */ /* 0x0001e2000c101124 */
[----:B------:R-:W-:Y:S05]  /*5230*/  @P4 BRA `(.L_x_199) ;  /* 0x00000000000c4947 */ /* 0x000fea0003800000 */
[----:B------:R-:W1:Y:S02]  /*5240*/  LDG.E.U8 R164, desc[UR36][R2.64+0xa0] ;  /* 0x0000a02402a47981 */ /* 0x000e64000c1e1100 */
[----:B-1----:R-:W-:-:S05]  /*5250*/  PRMT R11, R164, 0x8880, RZ ;  /* 0x00008880a40b7816 */ /* 0x002fca00000000ff */
[----:B------:R-:W-:-:S07]  /*5260*/  IMAD R10, R11, R152, RZ ;  /* 0x000000980b0a7224 */ /* 0x000fce00078e02ff */
.L_x_199:
[----:B------:R-:W-:Y:S05]  /*5270*/  BSYNC B1 ;  /* 0x0000000000017941 */ /* 0x000fea0003800000 */
.L_x_198:
        /* <DEDUP_REMOVED lines=10> */
.L_x_201:
[----:B------:R-:W-:Y:S05]  /*5320*/  BSYNC B1 ;  /* 0x0000000000017941 */ /* 0x000fea0003800000 */
.L_x_200:
[----:B------:R-:W-:Y:S01]  /*5330*/  @!P2 IMAD R105, R105, R153, R10 ;  /* 0x000000996969a224 */ /* 0x000fe200078e020a */
[----:B------:R-:W-:Y:S04]  /*5340*/  BSSY B1, `(.L_x_202) ;  /* 0x0000006000017945 */ /* 0x000fe80003800000 */
[----:B------:R0:W-:Y:S01]  /*5350*/  @!P2 STG.E.U8 desc[UR36][R4.64+0xa1], R105 ;  /* 0x0000a1690400a986 */ /* 0x0001e2000c101124 */
[----:B------:R-:W-:Y:S05]  /*5360*/  @P3 BRA `(.L_x_203) ;  /* 0x00000000000c3947 */ /* 0x000fea0003800000 */
[----:B------:R-:W1:Y:S02]  /*5370*/  LDG.E.U8 R164, desc[UR36][R8.64+0xa0] ;  /* 0x0000a02408a47981 */ /* 0x000e64000c1e1100 */
[----:B-1----:R-:W-:-:S05]  /*5380*/  PRMT R11, R164, 0x8880, RZ ;  /* 0x00008880a40b7816 */ /* 0x002fca00000000ff */
[----:B------:R-:W-:-:S07]  /*5390*/  IMAD R10, R11, R152, RZ ;  /* 0x000000980b0a7224 */ /* 0x000fce00078e02ff */
.L_x_203:
[----:B------:R-:W-:Y:S05]  /*53a0*/  BSYNC B1 ;  /* 0x0000000000017941 */ /* 0x000fea0003800000 */
.L_x_202:
[----:B-1----:R-:W-:Y:S01]  /*53b0*/  @!P3 IMAD R11, R106, R153, R10 ;  /* 0x000000996a0bb224 */ /* 0x002fe200078e020a */
[----:B------:R-:W-:Y:S04]  /*53c0*/  BSSY B1, `(.L_x_204) ;  /* 0x0000006000017945 */ /* 0x000fe80003800000 */
[----:B------:R1:W-:Y:S01]  /*53d0*/  @!P3 STG.E.U8 desc[UR36][R6.64+0xa0], R11 ;  /* 0x0000a00b0600b986 */ /* 0x0003e2000c101124 */
[----:B------:R-:W-:Y:S05]  /*53e0*/  @P4 BRA `(.L_x_205) ;  /* 0x00000000000c4947 */ /* 0x000fea0003800000 */
[----:B------:R-:W1:Y:S02]  /*53f0*/  LDG.E.U8 R164, desc[UR36][R8.64+0xa1] ;  /* 0x0000a12408a47981 */ /* 0x000e64000c1e1100 */
[----:B-1----:R-:W-:-:S05]  /*5400*/  PRMT R11, R164, 0x8880, RZ ;  /* 0x00008880a40b7816 */ /* 0x002fca00000000ff */
[----:B------:R-:W-:-:S07]  /*5410*/  IMAD R10, R11, R152, RZ ;  /* 0x000000980b0a7224 */ /* 0x000fce00078e02ff */
.L_x_205:
[----:B------:R-:W-:Y:S05]  /*5420*/  BSYNC B1 ;  /* 0x0000000000017941 */ /* 0x000fea0003800000 */
.L_x_204:
        /* <DEDUP_REMOVED lines=10> */
.L_x_207:
[----:B------:R-:W-:Y:S05]  /*54d0*/  BSYNC B1 ;  /* 0x0000000000017941 */ /* 0x000fea0003800000 */
.L_x_206:
[----:B-1----:R-:W-:Y:S01]  /*54e0*/  @!P2 IMAD R11, R108, R153, R10 ;  /* 0x000000996c0ba224 */ /* 0x002fe200078e020a */
[----:B------:R-:W-:Y:S04]  /*54f0*/  BSSY B1, `(.L_x_208) ;  /* 0x0000006000017945 */ /* 0x000fe80003800000 */
[----:B------:R1:W-:Y:S01]  /*5500*/  @!P2 STG.E.U8 desc[UR36][R4.64+0xa8], R11 ;  /* 0x0000a80b0400a986 */ /* 0x0003e2000c101124 */
[----:B------:R-:W-:Y:S05]  /*5510*/  @P3 BRA `(.L_x_209) ;  /* 0x00000000000c3947 */ /* 0x000fea0003800000 */
[----:B------:R-:W1:Y:S02]  /*5520*/  LDG.E.U8 R164, desc[UR36][R2.64+0xa9] ;  /* 0x0000a92402a47981 */ /* 0x000e64000c1e1100 */
[----:B-1----:R-:W-:-:S05]  /*5530*/  PRMT R11, R164, 0x8880, RZ ;  /* 0x00008880a40b7816 */ /* 0x002fca00000000ff */
[----:B------:R-:W-:-:S07]  /*5540*/  IMAD R10, R11, R152, RZ ;  /* 0x000000980b0a7224 */ /* 0x000fce00078e02ff */
.L_x_209:
[----:B------:R-:W-:Y:S05]  /*5550*/  BSYNC B1 ;  /* 0x0000000000017941 */ /* 0x000fea0003800000 */
.L_x_208:
[----:B------:R-:W-:Y:S01]  /*5560*/  @!P3 IMAD R109, R109, R153, R10 ;  /* 0x000000996d6db224 */ /* 0x000fe200078e020a */
[----:B------:R-:W-:Y:S04]  /*5570*/  BSSY B1, `(.L_x_210) ;  /* 0x0000006000017945 */ /* 0x000fe80003800000 */
[----:B------:R0:W-:Y:S01]  /*5580*/  @!P3 STG.E.U8 desc[UR36][R4.64+0xa9], R109 ;  /* 0x0000a96d0400b986 */ /* 0x0001e2000c101124 */
[----:B------:R-:W-:Y:S05]  /*5590*/  @P4 BRA `(.L_x_211) ;  /* 0x00000000000c4947 */ /* 0x000fea0003800000 */
[----:B------:R-:W1:Y:S02]  /*55a0*/  LDG.E.U8 R164, desc[UR36][R8.64+0xa8] ;  /* 0x0000a82408a47981 */ /* 0x000e64000c1e1100 */
[----:B-1----:R-:W-:-:S05]  /*55b0*/  PRMT R11, R164, 0x8880, RZ ;  /* 0x00008880a40b7816 */ /* 0x002fca00000000ff */
[----:B------:R-:W-:-:S07]  /*55c0*/  IMAD R10, R11, R152, RZ ;  /* 0x000000980b0a7224 */ /* 0x000fce00078e02ff */
.L_x_211:
[----:B------:R-:W-:Y:S05]  /*55d0*/  BSYNC B1 ;  /* 0x0000000000017941 */ /* 0x000fea0003800000 */
.L_x_210:
        /* <DEDUP_REMOVED lines=10> */
.L_x_213:
[----:B------:R-:W-:Y:S05]  /*5680*/  BSYNC B1 ;  /* 0x0000000000017941 */ /* 0x000fea0003800000 */
.L_x_212:
[----:B------:R-:W-:Y:S01]  /*5690*/  @!P2 IMAD R111, R111, R153, R10 ;  /* 0x000000996f6fa224 */ /* 0x000fe200078e020a */
[----:B------:R-:W-:Y:S04]  /*56a0*/  BSSY B1, `(.L_x_214) ;  /* 0x0000006000017945 */ /* 0x000fe80003800000 */
[----:B------:R0:W-:Y:S01]  /*56b0*/  @!P2 STG.E.U8 desc[UR36][R6.64+0xa9], R111 ;  /* 0x0000a96f0600a986 */ /* 0x0001e2000c101124 */
[----:B------:R-:W-:Y:S05]  /*56c0*/  @P3 BRA `(.L_x_215) ;  /* 0x00000000000c3947 */ /* 0x000fea0003800000 */
[----:B------:R-:W1:Y:S02]  /*56d0*/  LDG.E.U8 R164, desc[UR36][R2.64+0xb0] ;  /* 0x0000b02402a47981 */ /* 0x000e64000c1e1100 */
[----:B-1----:R-:W-:-:S05]  /*56e0*/  PRMT R11, R164, 0x8880, RZ ;  /* 0x00008880a40b7816 */ /* 0x002fca00000000ff */
[----:B------:R-:W-:-:S07]  /*56f0*/  IMAD R10, R11, R152, RZ ;  /* 0x000000980b0a7224 */ /* 0x000fce00078e02ff */
.L_x_215:
[----:B------:R-:W-:Y:S05]  /*5700*/  BSYNC B1 ;  /* 0x0000000000017941 */ /* 0x000fea0003800000 */
.L_x_214:
[----:B-1----:R-:W-:Y:S01]  /*5710*/  @!P3 IMAD R11, R112, R153, R10 ;  /* 0x00000099700bb224 */ /* 0x002fe200078e020a */
[----:B------:R-:W-:Y:S04]  /*5720*/  BSSY B1, `(.L_x_216) ;  /* 0x0000006000017945 */ /* 0x000fe80003800000 */
[----:B------:R1:W-:Y:S01]  /*5730*/  @!P3 STG.E.U8 desc[UR36][R4.64+0xb0], R11 ;  /* 0x0000b00b0400b986 */ /* 0x0003e2000c101124 */
[----:B------:R-:W-:Y:S05]  /*5740*/  @P4 BRA `(.L_x_217) ;  /* 0x00000000000c4947 */ /* 0x000fea0003800000 */
[----:B------:R-:W1:Y:S02]  /*5750*/  LDG.E.U8 R164, desc[UR36][R2.64+0xb1] ;  /* 0x0000b12402a47981 */ /* 0x000e64000c1e1100 */
[----:B-1----:R-:W-:-:S05]  /*5760*/  PRMT R11, R164, 0x8880, RZ ;  /* 0x00008880a40b7816 */ /* 0x002fca00000000ff */
[----:B------:R-:W-:-:S07]  /*5770*/  IMAD R10, R11, R152, RZ ;  /* 0x000000980b0a7224 */ /* 0x000fce00078e02ff */
.L_x_217:
[----:B------:R-:W-:Y:S05]  /*5780*/  BSYNC B1 ;  /* 0x0000000000017941 */ /* 0x000fea0003800000 */
.L_x_216:
        /* <DEDUP_REMOVED lines=10> */
.L_x_219:
[----:B------:R-:W-:Y:S05]  /*5830*/  BSYNC B1 ;  /* 0x0000000000017941 */ /* 0x000fea0003800000 */
.L_x_218:
[----:B-1----:R-:W-:Y:S01]  /*5840*/  @!P2 IMAD R11, R114, R153, R10 ;  /* 0x00000099720ba224 */ /* 0x002fe200078e020a */
[----:B------:R-:W-:Y:S04]  /*5850*/  BSSY B1, `(.L_x_220) ;  /* 0x0000006000017945 */ /* 0x000fe80003800000 */
[----:B------:R1:W-:Y:S01]  /*5860*/  @!P2 STG.E.U8 desc[UR36][R6.64+0xb0], R11 ;  /* 0x0000b00b0600a986 */ /* 0x0003e2000c101124 */
[----:B------:R-:W-:Y:S05]  /*5870*/  @P3 BRA `(.L_x_221) ;  /* 0x00000000000c3947 */ /* 0x000fea0003800000 */
[----:B------:R-:W1:Y:S02]  /*5880*/  LDG.E.U8 R164, desc[UR36][R8.64+0xb1] ;  /* 0x0000b12408a47981 */ /* 0x000e64000c1e1100 */
[----:B-1----:R-:W-:-:S05]  /*5890*/  PRMT R11, R164, 0x8880, RZ ;  /* 0x00008880a40b7816 */ /* 0x002fca00000000ff */
[----:B------:R-:W-:-:S07]  /*58a0*/  IMAD R10, R11, R152, RZ ;  /* 0x000000980b0a7224 */ /* 0x000fce00078e02ff */
.L_x_221:
[----:B------:R-:W-:Y:S05]  /*58b0*/  BSYNC B1 ;  /* 0x0000000000017941 */ /* 0x000fea0003800000 */
.L_x_220:
[----:B------:R-:W-:Y:S01]  /*58c0*/  @!P3 IMAD R115, R115, R153, R10 ;  /* 0x000000997373b224 */ /* 0x000fe200078e020a */
[----:B------:R-:W-:Y:S04]  /*58d0*/  BSSY B1, `(.L_x_222) ;  /* 0x0000006000017945 */ /* 0x000fe80003800000 */
[----:B------:R0:W-:Y:S01]  /*58e0*/  @!P3 STG.E.U8 desc[UR36][R6.64+0xb1], R115 ;  /* 0x0000b1730600b986 */ /* 0x0001e2000c101124 */
[----:B------:R-:W-:Y:S05]  /*58f0*/  @P4 BRA `(.L_x_223) ;  /* 0x00000000000c4947 */ /* 0x000fea0003800000 */
[----:B------:R-:W1:Y:S02]  /*5900*/  LDG.E.U8 R164, desc[UR36][R2.64+0xb8] ;  /* 0x0000b82402a47981 */ /* 0x000e64000c1e1100 */
[----:B-1----:R-:W-:-:S05]  /*5910*/  PRMT R11, R164, 0x8880, RZ ;  /* 0x00008880a40b7816 */ /* 0x002fca00000000ff */
[----:B------:R-:W-:-:S07]  /*5920*/  IMAD R10, R11, R152, RZ ;  /* 0x000000980b0a7224 */ /* 0x000fce00078e02ff */
.L_x_223:
[----:B------:R-:W-:Y:S05]  /*5930*/  BSYNC B1 ;  /* 0x0000000000017941 */ /* 0x000fea0003800000 */
.L_x_222:
        /* <DEDUP_REMOVED lines=10> */
.L_x_225:
[----:B------:R-:W-:Y:S05]  /*59e0*/  BSYNC B1 ;  /* 0x0000000000017941 */ /* 0x000fea0003800000 */
.L_x_224:
[----:B------:R-:W-:Y:S01]  /*59f0*/  @!P2 IMAD R117, R117, R153, R10 ;  /* 0x000000997575a224 */ /* 0x000fe200078e020a */
[----:B------:R-:W-:Y:S04]  /*5a00*/  BSSY B1, `(.L_x_226) ;  /* 0x0000006000017945 */ /* 0x000fe80003800000 */
[----:B------:R0:W-:Y:S01]  /*5a10*/  @!P2 STG.E.U8 desc[UR36][R4.64+0xb9], R117 ;  /* 0x0000b9750400a986 */ /* 0x0001e2000c101124 */
[----:B------:R-:W-:Y:S05]  /*5a20*/  @P3 BRA `(.L_x_227) ;  /* 0x00000000000c3947 */ /* 0x000fea0003800000 */
[----:B------:R-:W1:Y:S02]  /*5a30*/  LDG.E.U8 R164, desc[UR36][R8.64+0xb8] ;  /* 0x0000b82408a47981 */ /* 0x000e64000c1e1100 */
[----:B-1----:R-:W-:-:S05]  /*5a40*/  PRMT R11, R164, 0x8880, RZ ;  /* 0x00008880a40b7816 */ /* 0x002fca00000000ff */
[----:B------:R-:W-:-:S07]  /*5a50*/  IMAD R10, R11, R152, RZ ;  /* 0x000000980b0a7224 */ /* 0x000fce00078e02ff */
.L_x_227:
[----:B------:R-:W-:Y:S05]  /*5a60*/  BSYNC B1 ;  /* 0x0000000000017941 */ /* 0x000fea0003800000 */
.L_x_226:
[----:B-1----:R-:W-:Y:S01]  /*5a70*/  @!P3 IMAD R11, R118, R153, R10 ;  /* 0x00000099760bb224 */ /* 0x002fe200078e020a */
[----:B------:R-:W-:Y:S04]  /*5a80*/  BSSY B1, `(.L_x_228) ;  /* 0x0000006000017945 */ /* 0x000fe80003800000 */
[----:B------:R1:W-:Y:S01]  /*5a90*/  @!P3 STG.E.U8 desc[UR36][R6.64+0xb8], R11 ;  /* 0x0000b80b0600b986 */ /* 0x0003e2000c101124 */
[----:B------:R-:W-:Y:S05]  /*5aa0*/  @P4 BRA `(.L_x_229) ;  /* 0x00000000000c4947 */ /* 0x000fea0003800000 */
[----:B------:R-:W1:Y:S02]  /*5ab0*/  LDG.E.U8 R164, desc[UR36][R8.64+0xb9] ;  /* 0x0000b92408a47981 */ /* 0x000e64000c1e1100 */
[----:B-1----:R-:W-:-:S05]  /*5ac0*/  PRMT R11, R164, 0x8880, RZ ;  /* 0x00008880a40b7816 */ /* 0x002fca00000000ff */
[----:B------:R-:W-:-:S07]  /*5ad0*/  IMAD R10, R11, R152, RZ ;  /* 0x000000980b0a7224 */ /* 0x000fce00078e02ff */
.L_x_229:
[----:B------:R-:W-:Y:S05]  /*5ae0*/  BSYNC B1 ;  /* 0x0000000000017941 */ /* 0x000fea0003800000 */
.L_x_228:
        /* <DEDUP_REMOVED lines=10> */
.L_x_231:
[----:B------:R-:W-:Y:S05]  /*5b90*/  BSYNC B1 ;  /* 0x0000000000017941 */ /* 0x000fea0003800000 */
.L_x_230:
[----:B-1----:R-:W-:Y:S01]  /*5ba0*/  @!P2 IMAD R11, R120, R153, R10 ;  /* 0x00000099780ba224 */ /* 0x002fe200078e020a */
[----:B------:R-:W-:Y:S04]  /*5bb0*/  BSSY B1, `(.L_x_232) ;  /* 0x0000006000017945 */ /* 0x000fe80003800000 */
[----:B------:R1:W-:Y:S01]  /*5bc0*/  @!P2 STG.E.U8 desc[UR36][R4.64+0xc0], R11 ;  /* 0x0000c00b0400a986 */ /* 0x0003e2000c101124 */
[----:B------:R-:W-:Y:S05]  /*5bd0*/  @P3 BRA `(.L_x_233) ;  /* 0x00000000000c3947 */ /* 0x000fea0003800000 */
[----:B------:R-:W1:Y:S02]  /*5be0*/  LDG.E.U8 R164, desc[UR36][R2.64+0xc1] ;  /* 0x0000c12402a47981 */ /* 0x000e64000c1e1100 */
[----:B-1----:R-:W-:-:S05]  /*5bf0*/  PRMT R11, R164, 0x8880, RZ ;  /* 0x00008880a40b7816 */ /* 0x002fca00000000ff */
[----:B------:R-:W-:-:S07]  /*5c00*/  IMAD R10, R11, R152, RZ ;  /* 0x000000980b0a7224 */ /* 0x000fce00078e02ff */
.L_x_233:
[----:B------:R-:W-:Y:S05]  /*5c10*/  BSYNC B1 ;  /* 0x0000000000017941 */ /* 0x000fea0003800000 */
.L_x_232:
[----:B------:R-:W-:Y:S01]  /*5c20*/  @!P3 IMAD R121, R121, R153, R10 ;  /* 0x000000997979b224 */ /* 0x000fe200078e020a */
[----:B------:R-:W-:Y:S04]  /*5c30*/  BSSY B1, `(.L_x_234) ;  /* 0x0000006000017945 */ /* 0x000fe80003800000 */
[----:B------:R0:W-:Y:S01]  /*5c40*/  @!P3 STG.E.U8 desc[UR36][R4.64+0xc1], R121 ;  /* 0x0000c1790400b986 */ /* 0x0001e2000c101124 */
[----:B------:R-:W-:Y:S05]  /*5c50*/  @P4 BRA `(.L_x_235) ;  /* 0x00000000000c4947 */ /* 0x000fea0003800000 */
[----:B------:R-:W1:Y:S02]  /*5c60*/  LDG.E.U8 R164, desc[UR36][R8.64+0xc0] ;  /* 0x0000c02408a47981 */ /* 0x000e64000c1e1100 */
[----:B-1----:R-:W-:-:S05]  /*5c70*/  PRMT R11, R164, 0x8880, RZ ;  /* 0x00008880a40b7816 */ /* 0x002fca00000000ff */
[----:B------:R-:W-:-:S07]  /*5c80*/  IMAD R10, R11, R152, RZ ;  /* 0x000000980b0a7224 */ /* 0x000fce00078e02ff */
.L_x_235:
[----:B------:R-:W-:Y:S05]  /*5c90*/  BSYNC B1 ;  /* 0x0000000000017941 */ /* 0x000fea0003800000 */
.L_x_234:
        /* <DEDUP_REMOVED lines=10> */
.L_x_237:
[----:B------:R-:W-:Y:S05]  /*5d40*/  BSYNC B1 ;  /* 0x0000000000017941 */ /* 0x000fea0003800000 */
.L_x_236:
[----:B------:R-:W-:Y:S01]  /*5d50*/  @!P2 IMAD R123, R123, R153, R10 ;  /* 0x000000997b7ba224 */ /* 0x000fe200078e020a */
[----:B------:R-:W-:Y:S04]  /*5d60*/  BSSY B1, `(.L_x_238) ;  /* 0x0000006000017945 */ /* 0x000fe80003800000 */
[----:B------:R0:W-:Y:S01]  /*5d70*/  @!P2 STG.E.U8 desc[UR36][R6.64+0xc1], R123 ;  /* 0x0000c17b0600a986 */ /* 0x0001e2000c101124 */
[----:B------:R-:W-:Y:S05]  /*5d80*/  @P3 BRA `(.L_x_239) ;  /* 0x00000000000c3947 */ /* 0x000fea0003800000 */
[----:B------:R-:W1:Y:S02]  /*5d90*/  LDG.E.U8 R164, desc[UR36][R2.64+0xc8] ;  /* 0x0000c82402a47981 */ /* 0x000e64000c1e1100 */
[----:B-1----:R-:W-:-:S05]  /*5da0*/  PRMT R11, R164, 0x8880, RZ ;  /* 0x00008880a40b7816 */ /* 0x002fca00000000ff */
[----:B------:R-:W-:-:S07]  /*5db0*/  IMAD R10, R11, R152, RZ ;  /* 0x000000980b0a7224 */ /* 0x000fce00078e02ff */
.L_x_239:
[----:B------:R-:W-:Y:S05]  /*5dc0*/  BSYNC B1 ;  /* 0x0000000000017941 */ /* 0x000fea0003800000 */
.L_x_238:
[----:B-1----:R-:W-:Y:S01]  /*5dd0*/  @!P3 IMAD R11, R124, R153, R10 ;  /* 0x000000997c0bb224 */ /* 0x002fe200078e020a */
[----:B------:R-:W-:Y:S04]  /*5de0*/  BSSY B1, `(.L_x_240) ;  /* 0x0000006000017945 */ /* 0x000fe80003800000 */
[----:B------:R1:W-:Y:S01]  /*5df0*/  @!P3 STG.E.U8 desc[UR36][R4.64+0xc8], R11 ;  /* 0x0000c80b0400b986 */ /* 0x0003e2000c101124 */
[----:B------:R-:W-:Y:S05]  /*5e00*/  @P4 BRA `(.L_x_241) ;  /* 0x00000000000c4947 */ /* 0x000fea0003800000 */
[----:B------:R-:W1:Y:S02]  /*5e10*/  LDG.E.U8 R164, desc[UR36][R2.64+0xc9] ;  /* 0x0000c92402a47981 */ /* 0x000e64000c1e1100 */
[----:B-1----:R-:W-:-:S05]  /*5e20*/  PRMT R11, R164, 0x8880, RZ ;  /* 0x00008880a40b7816 */ /* 0x002fca00000000ff */
[----:B------:R-:W-:-:S07]  /*5e30*/  IMAD R10, R11, R152, RZ ;  /* 0x000000980b0a7224 */ /* 0x000fce00078e02ff */
.L_x_241:
[----:B------:R-:W-:Y:S05]  /*5e40*/  BSYNC B1 ;  /* 0x0000000000017941 */ /* 0x000fea0003800000 */
.L_x_240:
        /* <DEDUP_REMOVED lines=10> */
.L_x_243:
[----:B------:R-:W-:Y:S05]  /*5ef0*/  BSYNC B1 ;  /* 0x0000000000017941 */ /* 0x000fea0003800000 */
.L_x_242:
[----:B-1----:R-:W-:Y:S01]  /*5f00*/  @!P2 IMAD R11, R126, R153, R10 ;  /* 0x000000997e0ba224 */ /* 0x002fe200078e020a */
[----:B------:R-:W-:Y:S04]  /*5f10*/  BSSY B1, `(.L_x_244) ;  /* 0x0000006000017945 */ /* 0x000fe80003800000 */
[----:B------:R1:W-:Y:S01]  /*5f20*/  @!P2 STG.E.U8 desc[UR36][R6.64+0xc8], R11 ;  /* 0x0000c80b0600a986 */ /* 0x0003e2000c101124 */
[----:B------:R-:W-:Y:S05]  /*5f30*/  @P3 BRA `(.L_x_245) ;  /* 0x00000000000c3947 */ /* 0x000fea0003800000 */
[----:B------:R-:W1:Y:S02]  /*5f40*/  LDG.E.U8 R164, desc[UR36][R8.64+0xc9] ;  /* 0x0000c92408a47981 */ /* 0x000e64000c1e1100 */
[----:B-1----:R-:W-:-:S05]  /*5f50*/  PRMT R11, R164, 0x8880, RZ ;  /* 0x00008880a40b7816 */ /* 0x002fca00000000ff */
[----:B------:R-:W-:-:S07]  /*5f60*/  IMAD R10, R11, R152, RZ ;  /* 0x000000980b0a7224 */ /* 0x000fce00078e02ff */
.L_x_245:
[----:B------:R-:W-:Y:S05]  /*5f70*/  BSYNC B1 ;  /* 0x0000000000017941 */ /* 0x000fea0003800000 */
.L_x_244:
[----:B------:R-:W-:Y:S01]  /*5f80*/  @!P3 IMAD R127, R127, R153, R10 ;  /* 0x000000997f7fb224 */ /* 0x000fe200078e020a */
[----:B------:R-:W-:Y:S04]  /*5f90*/  BSSY B1, `(.L_x_246) ;  /* 0x0000006000017945 */ /* 0x000fe80003800000 */
[----:B------:R0:W-:Y:S01]  /*5fa0*/  @!P3 STG.E.U8 desc[UR36][R6.64+0xc9], R127 ;  /* 0x0000c97f0600b986 */ /* 0x0001e2000c101124 */
[----:B------:R-:W-:Y:S05]  /*5fb0*/  @P4 BRA `(.L_x_247) ;  /* 0x00000000000c4947 */ /* 0x000fea0003800000 */
[----:B------:R-:W1:Y:S02]  /*5fc0*/  LDG.E.U8 R164, desc[UR36][R2.64+0xd0] ;  /* 0x0000d02402a47981 */ /* 0x000e64000c1e1100 */
[----:B-1----:R-:W-:-:S05]  /*5fd0*/  PRMT R11, R164, 0x8880, RZ ;  /* 0x00008880a40b7816 */ /* 0x002fca00000000ff */
[----:B------:R-:W-:-:S07]  /*5fe0*/  IMAD R10, R11, R152, RZ ;  /* 0x000000980b0a7224 */ /* 0x000fce00078e02ff */
.L_x_247:
[----:B------:R-:W-:Y:S05]  /*5ff0*/  BSYNC B1 ;  /* 0x0000000000017941 */ /* 0x000fea0003800000 */
.L_x_246:
        /* <DEDUP_REMOVED lines=10> */
.L_x_249:
[----:B------:R-:W-:Y:S05]  /*60a0*/  BSYNC B1 ;  /* 0x0000000000017941 */ /* 0x000fea0003800000 */
.L_x_248:
[----:B------:R-:W-:Y:S01]  /*60b0*/  @!P2 IMAD R129, R129, R153, R10 ;  /* 0x000000998181a224 */ /* 0x000fe200078e020a */
[----:B------:R-:W-:Y:S04]  /*60c0*/  BSSY B1, `(.L_x_250) ;  /* 0x0000006000017945 */ /* 0x000fe80003800000 */
[----:B------:R0:W-:Y:S01]  /*60d0*/  @!P2 STG.E.U8 desc[UR36][R4.64+0xd1], R129 ;  /* 0x0000d1810400a986 */ /* 0x0001e2000c101124 */
[----:B------:R-:W-:Y:S05]  /*60e0*/  @P3 BRA `(.L_x_251) ;  /* 0x00000000000c3947 */ /* 0x000fea0003800000 */
[----:B------:R-:W1:Y:S02]  /*60f0*/  LDG.E.U8 R164, desc[UR36][R8.64+0xd0] ;  /* 0x0000d02408a47981 */ /* 0x000e64000c1e1100 */
[----:B-1----:R-:W-:-:S05]  /*6100*/  PRMT R11, R164, 0x8880, RZ ;  /* 0x00008880a40b7816 */ /* 0x002fca00000000ff */
[----:B------:R-:W-:-:S07]  /*6110*/  IMAD R10, R11, R152, RZ ;  /* 0x000000980b0a7224 */ /* 0x000fce00078e02ff */
.L_x_251:
[----:B------:R-:W-:Y:S05]  /*6120*/  BSYNC B1 ;  /* 0x0000000000017941 */ /* 0x000fea0003800000 */
.L_x_250:
[----:B-1----:R-:W-:Y:S01]  /*6130*/  @!P3 IMAD R11, R130, R153, R10 ;  /* 0x00000099820bb224 */ /* 0x002fe200078e020a */
[----:B------:R-:W-:Y:S04]  /*6140*/  BSSY B1, `(.L_x_252) ;  /* 0x0000006000017945 */ /* 0x000fe80003800000 */
[----:B------:R1:W-:Y:S01]  /*6150*/  @!P3 STG.E.U8 desc[UR36][R6.64+0xd0], R11 ;  /* 0x0000d00b0600b986 */ /* 0x0003e2000c101124 */
[----:B------:R-:W-:Y:S05]  /*6160*/  @P4 BRA `(.L_x_253) ;  /* 0x00000000000c4947 */ /* 0x000fea0003800000 */
[----:B------:R-:W1:Y:S02]  /*6170*/  LDG.E.U8 R164, desc[UR36][R8.64+0xd1] ;  /* 0x0000d12408a47981 */ /* 0x000e64000c1e1100 */
[----:B-1----:R-:W-:-:S05]  /*6180*/  PRMT R11, R164, 0x8880, RZ ;  /* 0x00008880a40b7816 */ /* 0x002fca00000000ff */
[----:B------:R-:W-:-:S07]  /*6190*/  IMAD R10, R11, R152, RZ ;  /* 0x000000980b0a7224 */ /* 0x000fce00078e02ff */
.L_x_253:
[----:B------:R-:W-:Y:S05]  /*61a0*/  BSYNC B1 ;  /* 0x0000000000017941 */ /* 0x000fea0003800000 */
.L_x_252:
        /* <DEDUP_REMOVED lines=10> */
.L_x_255:
[----:B------:R-:W-:Y:S05]  /*6250*/  BSYNC B1 ;  /* 0x0000000000017941 */ /* 0x000fea0003800000 */
.L_x_254:
[----:B-1----:R-:W-:Y:S01]  /*6260*/  @!P2 IMAD R11, R132, R153, R10 ;  /* 0x00000099840ba224 */ /* 0x002fe200078e020a */
[----:B------:R-:W-:Y:S04]  /*6270*/  BSSY B1, `(.L_x_256) ;  /* 0x0000006000017945 */ /* 0x000fe80003800000 */
[----:B------:R1:W-:Y:S01]  /*6280*/  @!P2 STG.E.U8 desc[UR36][R4.64+0xd8], R11 ;  /* 0x0000d80b0400a986 */ /* 0x0003e2000c101124 */
[----:B------:R-:W-:Y:S05]  /*6290*/  @P3 BRA `(.L_x_257) ;  /* 0x00000000000c3947 */ /* 0x000fea0003800000 */
[----:B------:R-:W1:Y:S02]  /*62a0*/  LDG.E.U8 R164, desc[UR36][R2.64+0xd9] ;  /* 0x0000d92402a47981 */ /* 0x000e64000c1e1100 */
[----:B-1----:R-:W-:-:S05]  /*62b0*/  PRMT R11, R164, 0x8880, RZ ;  /* 0x00008880a40b7816 */ /* 0x002fca00000000ff */
[----:B------:R-:W-:-:S07]  /*62c0*/  IMAD R10, R11, R152, RZ ;  /* 0x000000980b0a7224 */ /* 0x000fce00078e02ff */
.L_x_257:
[----:B------:R-:W-:Y:S05]  /*62d0*/  BSYNC B1 ;  /* 0x0000000000017941 */ /* 0x000fea0003800000 */
.L_x_256:
[----:B------:R-:W-:Y:S01]  /*62e0*/  @!P3 IMAD R133, R133, R153, R10 ;  /* 0x000000998585b224 */ /* 0x000fe200078e020a */
[----:B------:R-:W-:Y:S04]  /*62f0*/  BSSY B1, `(.L_x_258) ;  /* 0x0000006000017945 */ /* 0x000fe80003800000 */
[----:B------:R0:W-:Y:S01]  /*6300*/  @!P3 STG.E.U8 desc[UR36][R4.64+0xd9], R133 ;  /* 0x0000d9850400b986 */ /* 0x0001e2000c101124 */
[----:B------:R-:W-:Y:S05]  /*6310*/  @P4 BRA `(.L_x_259) ;  /* 0x00000000000c4947 */ /* 0x000fea0003800000 */
[----:B------:R-:W1:Y:S02]  /*6320*/  LDG.E.U8 R164, desc[UR36][R8.64+0xd8] ;  /* 0x0000d82408a47981 */ /* 0x000e64000c1e1100 */
[----:B-1----:R-:W-:-:S05]  /*6330*/  PRMT R11, R164, 0x8880, RZ ;  /* 0x00008880a40b7816 */ /* 0x002fca00000000ff */
[----:B------:R-:W-:-:S07]  /*6340*/  IMAD R10, R11, R152, RZ ;  /* 0x000000980b0a7224 */ /* 0x000fce00078e02ff */
.L_x_259:
[----:B------:R-:W-:Y:S05]  /*6350*/  BSYNC B1 ;  /* 0x0000000000017941 */ /* 0x000fea0003800000 */
.L_x_258:
        /* <DEDUP_REMOVED lines=10> */
.L_x_261:
[----:B------:R-:W-:Y:S05]  /*6400*/  BSYNC B1 ;  /* 0x0000000000017941 */ /* 0x000fea0003800000 */
.L_x_260:
[----:B------:R-:W-:Y:S01]  /*6410*/  @!P2 IMAD R135, R135, R153, R10 ;  /* 0x000000998787a224 */ /* 0x000fe200078e020a */
[----:B------:R-:W-:Y:S04]  /*6420*/  BSSY B1, `(.L_x_262) ;  /* 0x0000006000017945 */ /* 0x000fe80003800000 */
[----:B------:R0:W-:Y:S01]  /*6430*/  @!P2 STG.E.U8 desc[UR36][R6.64+0xd9], R135 ;  /* 0x0000d9870600a986 */ /* 0x0001e2000c101124 */
[----:B------:R-:W-:Y:S05]  /*6440*/  @P3 BRA `(.L_x_263) ;  /* 0x00000000000c3947 */ /* 0x000fea0003800000 */
[----:B------:R-:W1:Y:S02]  /*6450*/  LDG.E.U8 R164, desc[UR36][R2.64+0xe0] ;  /* 0x0000e02402a47981 */ /* 0x000e64000c1e1100 */
[----:B-1----:R-:W-:-:S05]  /*6460*/  PRMT R11, R164, 0x8880, RZ ;  /* 0x00008880a40b7816 */ /* 0x002fca00000000ff */
[----:B------:R-:W-:-:S07]  /*6470*/  IMAD R10, R11, R152, RZ ;  /* 0x000000980b0a7224 */ /* 0x000fce00078e02ff */
.L_x_263:
[----:B------:R-:W-:Y:S05]  /*6480*/  BSYNC B1 ;  /* 0x0000000000017941 */ /* 0x000fea0003800000 */
.L_x_262:
[----:B-1----:R-:W-:Y:S01]  /*6490*/  @!P3 IMAD R11, R136, R153, R10 ;  /* 0x00000099880bb224 */ /* 0x002fe200078e020a */
[----:B------:R-:W-:Y:S04]  /*64a0*/  BSSY B1, `(.L_x_264) ;  /* 0x0000006000017945 */ /* 0x000fe80003800000 */
[----:B------:R1:W-:Y:S01]  /*64b0*/  @!P3 STG.E.U8 desc[UR36][R4.64+0xe0], R11 ;  /* 0x0000e00b0400b986 */ /* 0x0003e2000c101124 */
[----:B------:R-:W-:Y:S05]  /*64c0*/  @P4 BRA `(.L_x_265) ;  /* 0x00000000000c4947 */ /* 0x000fea0003800000 */
[----:B------:R-:W1:Y:S02]  /*64d0*/  LDG.E.U8 R164, desc[UR36][R2.64+0xe1] ;  /* 0x0000e12402a47981 */ /* 0x000e64000c1e1100 */
[----:B-1----:R-:W-:-:S05]  /*64e0*/  PRMT R11, R164, 0x8880, RZ ;  /* 0x00008880a40b7816 */ /* 0x002fca00000000ff */
[----:B------:R-:W-:-:S07]  /*64f0*/  IMAD R10, R11, R152, RZ ;  /* 0x000000980b0a7224 */ /* 0x000fce00078e02ff */
.L_x_265:
[----:B------:R-:W-:Y:S05]  /*6500*/  BSYNC B1 ;  /* 0x0000000000017941 */ /* 0x000fea0003800000 */
.L_x_264:
        /* <DEDUP_REMOVED lines=10> */
.L_x_267:
[----:B------:R-:W-:Y:S05]  /*65b0*/  BSYNC B1 ;  /* 0x0000000000017941 */ /* 0x000fea0003800000 */
.L_x_266:
[----:B-1----:R-:W-:Y:S01]  /*65c0*/  @!P2 IMAD R11, R138, R153, R10 ;  /* 0x000000998a0ba224 */ /* 0x002fe200078e020a */
[----:B------:R-:W-:Y:S04]  /*65d0*/  BSSY B1, `(.L_x_268) ;  /* 0x0000006000017945 */ /* 0x000fe80003800000 */
[----:B------:R1:W-:Y:S01]  /*65e0*/  @!P2 STG.E.U8 desc[UR36][R6.64+0xe0], R11 ;  /* 0x0000e00b0600a986 */ /* 0x0003e2000c101124 */
[----:B------:R-:W-:Y:S05]  /*65f0*/  @P3 BRA `(.L_x_269) ;  /* 0x00000000000c3947 */ /* 0x000fea0003800000 */
[----:B------:R-:W1:Y:S02]  /*6600*/  LDG.E.U8 R164, desc[UR36][R8.64+0xe1] ;  /* 0x0000e12408a47981 */ /* 0x000e64000c1e1100 */
[----:B-1----:R-:W-:-:S05]  /*6610*/  PRMT R11, R164, 0x8880, RZ ;  /* 0x00008880a40b7816 */ /* 0x002fca00000000ff */
[----:B------:R-:W-:-:S07]  /*6620*/  IMAD R10, R11, R152, RZ ;  /* 0x000000980b0a7224 */ /* 0x000fce00078e02ff */
.L_x_269:
[----:B------:R-:W-:Y:S05]  /*6630*/  BSYNC B1 ;  /* 0x0000000000017941 */ /* 0x000fea0003800000 */
.L_x_268:
[----:B------:R-:W-:Y:S01]  /*6640*/  @!P3 IMAD R139, R139, R153, R10 ;  /* 0x000000998b8bb224 */ /* 0x000fe200078e020a */
[----:B------:R-:W-:Y:S04]  /*6650*/  BSSY B1, `(.L_x_270) ;  /* 0x0000006000017945 */ /* 0x000fe80003800000 */
[----:B------:R0:W-:Y:S01]  /*6660*/  @!P3 STG.E.U8 desc[UR36][R6.64+0xe1], R139 ;  /* 0x0000e18b0600b986 */ /* 0x0001e2000c101124 */
[----:B------:R-:W-:Y:S05]  /*6670*/  @P4 BRA `(.L_x_271) ;  /* 0x00000000000c4947 */ /* 0x000fea0003800000 */
[----:B------:R-:W1:Y:S02]  /*6680*/  LDG.E.U8 R164, desc[UR36][R2.64+0xe8] ;  /* 0x0000e82402a47981 */ /* 0x000e64000c1e1100 */
[----:B-1----:R-:W-:-:S05]  /*6690*/  PRMT R11, R164, 0x8880, RZ ;  /* 0x00008880a40b7816 */ /* 0x002fca00000000ff */
[----:B------:R-:W-:-:S07]  /*66a0*/  IMAD R10, R11, R152, RZ ;  /* 0x000000980b0a7224 */ /* 0x000fce00078e02ff */
.L_x_271:
[----:B------:R-:W-:Y:S05]  /*66b0*/  BSYNC B1 ;  /* 0x0000000000017941 */ /* 0x000fea0003800000 */
.L_x_270:
        /* <DEDUP_REMOVED lines=10> */
.L_x_273:
[----:B------:R-:W-:Y:S05]  /*6760*/  BSYNC B1 ;  /* 0x0000000000017941 */ /* 0x000fea0003800000 */
.L_x_272:
[----:B------:R-:W-:Y:S01]  /*6770*/  @!P2 IMAD R141, R141, R153, R10 ;  /* 0x000000998d8da224 */ /* 0x000fe200078e020a */
[----:B------:R-:W-:Y:S04]  /*6780*/  BSSY B1, `(.L_x_274) ;  /* 0x0000006000017945 */ /* 0x000fe80003800000 */
[----:B------:R0:W-:Y:S01]  /*6790*/  @!P2 STG.E.U8 desc[UR36][R4.64+0xe9], R141 ;  /* 0x0000e98d0400a986 */ /* 0x0001e2000c101124 */
[----:B------:R-:W-:Y:S05]  /*67a0*/  @P3 BRA `(.L_x_275) ;  /* 0x00000000000c3947 */ /* 0x000fea0003800000 */
[----:B------:R-:W1:Y:S02]  /*67b0*/  LDG.E.U8 R164, desc[UR36][R8.64+0xe8] ;  /* 0x0000e82408a47981 */ /* 0x000e64000c1e1100 */
[----:B-1----:R-:W-:-:S05]  /*67c0*/  PRMT R11, R164, 0x8880, RZ ;  /* 0x00008880a40b7816 */ /* 0x002fca00000000ff */
[----:B------:R-:W-:-:S07]  /*67d0*/  IMAD R10, R11, R152, RZ ;  /* 0x000000980b0a7224 */ /* 0x000fce00078e02ff */
.L_x_275:
[----:B------:R-:W-:Y:S05]  /*67e0*/  BSYNC B1 ;  /* 0x0000000000017941 */ /* 0x000fea0003800000 */
.L_x_274:
[----:B-1----:R-:W-:Y:S01]  /*67f0*/  @!P3 IMAD R11, R142, R153, R10 ;  /* 0x000000998e0bb224 */ /* 0x002fe200078e020a */
[----:B------:R-:W-:Y:S04]  /*6800*/  BSSY B1, `(.L_x_276) ;  /* 0x0000006000017945 */ /* 0x000fe80003800000 */
[----:B------:R1:W-:Y:S01]  /*6810*/  @!P3 STG.E.U8 desc[UR36][R6.64+0xe8], R11 ;  /* 0x0000e80b0600b986 */ /* 0x0003e2000c101124 */
[----:B------:R-:W-:Y:S05]  /*6820*/  @P4 BRA `(.L_x_277) ;  /* 0x00000000000c4947 */ /* 0x000fea0003800000 */
[----:B------:R-:W1:Y:S02]  /*6830*/  LDG.E.U8 R164, desc[UR36][R8.64+0xe9] ;  /* 0x0000e92408a47981 */ /* 0x000e64000c1e1100 */
[----:B-1----:R-:W-:-:S05]  /*6840*/  PRMT R11, R164, 0x8880, RZ ;  /* 0x00008880a40b7816 */ /* 0x002fca00000000ff */
[----:B------:R-:W-:-:S07]  /*6850*/  IMAD R10, R11, R152, RZ ;  /* 0x000000980b0a7224 */ /* 0x000fce00078e02ff */
.L_x_277:
[----:B------:R-:W-:Y:S05]  /*6860*/  BSYNC B1 ;  /* 0x0000000000017941 */ /* 0x000fea0003800000 */
.L_x_276:
        /* <DEDUP_REMOVED lines=10> */
.L_x_279:
[----:B------:R-:W-:Y:S05]  /*6910*/  BSYNC B1 ;  /* 0x0000000000017941 */ /* 0x000fea0003800000 */
.L_x_278:
[----:B-1----:R-:W-:Y:S01]  /*6920*/  @!P2 IMAD R11, R144, R153, R10 ;  /* 0x00000099900ba224 */ /* 0x002fe200078e020a */
[----:B------:R-:W-:Y:S04]  /*6930*/  BSSY B1, `(.L_x_280) ;  /* 0x0000006000017945 */ /* 0x000fe80003800000 */
[----:B------:R1:W-:Y:S01]  /*6940*/  @!P2 STG.E.U8 desc[UR36][R4.64+0xf0], R11 ;  /* 0x0000f00b0400a986 */ /* 0x0003e2000c101124 */
[----:B------:R-:W-:Y:S05]  /*6950*/  @P3 BRA `(.L_x_281) ;  /* 0x00000000000c3947 */ /* 0x000fea0003800000 */
[----:B------:R-:W1:Y:S02]  /*6960*/  LDG.E.U8 R164, desc[UR36][R2.64+0xf1] ;  /* 0x0000f12402a47981 */ /* 0x000e64000c1e1100 */
[----:B-1----:R-:W-:-:S05]  /*6970*/  PRMT R11, R164, 0x8880, RZ ;  /* 0x00008880a40b7816 */ /* 0x002fca00000000ff */
[----:B------:R-:W-:-:S07]  /*6980*/  IMAD R10, R11, R152, RZ ;  /* 0x000000980b0a7224 */ /* 0x000fce00078e02ff */
.L_x_281:
[----:B------:R-:W-:Y:S05]  /*6990*/  BSYNC B1 ;  /* 0x0000000000017941 */ /* 0x000fea0003800000 */
.L_x_280:
[----:B------:R-:W-:Y:S01]  /*69a0*/  @!P3 IMAD R145, R145, R153, R10 ;  /* 0x000000999191b224 */ /* 0x000fe200078e020a */
[----:B------:R-:W-:Y:S04]  /*69b0*/  BSSY B1, `(.L_x_282) ;  /* 0x0000006000017945 */ /* 0x000fe80003800000 */
[----:B------:R0:W-:Y:S01]  /*69c0*/  @!P3 STG.E.U8 desc[UR36][R4.64+0xf1], R145 ;  /* 0x0000f1910400b986 */ /* 0x0001e2000c101124 */
[----:B------:R-:W-:Y:S05]  /*69d0*/  @P4 BRA `(.L_x_283) ;  /* 0x00000000000c4947 */ /* 0x000fea0003800000 */
[----:B------:R-:W1:Y:S02]  /*69e0*/  LDG.E.U8 R164, desc[UR36][R8.64+0xf0] ;  /* 0x0000f02408a47981 */ /* 0x000e64000c1e1100 */
[----:B-1----:R-:W-:-:S05]  /*69f0*/  PRMT R11, R164, 0x8880, RZ ;  /* 0x00008880a40b7816 */ /* 0x002fca00000000ff */
[----:B------:R-:W-:-:S07]  /*6a00*/  IMAD R10, R11, R152, RZ ;  /* 0x000000980b0a7224 */ /* 0x000fce00078e02ff */
.L_x_283:
[----:B------:R-:W-:Y:S05]  /*6a10*/  BSYNC B1 ;  /* 0x0000000000017941 */ /* 0x000fea0003800000 */
.L_x_282:
[----:B------:R-:W-:Y:S01]  /*6a20*/  ISETP.LT.OR P2, PT, R0, 0xf2, !P0 ;  /* 0x000000f20000780c */ /* 0x000fe20004741670 */
[----:B-1----:R-:W-:Y:S01]  /*6a30*/  @!P4 IMAD R11, R146, R153, R10 ;  /* 0x00000099920bc224 */ /* 0x002fe200078e020a */
[----:B------:R-:W-:Y:S01]  /*6a40*/  BSSY B1, `(.L_x_284) ;  /* 0x0000009000017945 */ /* 0x000fe20003800000 */
[C---:B------:R-:W-:Y:S02]  /*6a50*/  ISETP.LT.OR P3, PT, R0.reuse, 0xf9, !P1 ;  /* 0x000000f90000780c */ /* 0x040fe40004f61670 */
[C---:B------:R-:W-:Y:S01]  /*6a60*/  ISETP.LT.OR P1, PT, R0.reuse, 0xfa, !P1 ;  /* 0x000000fa0000780c */ /* 0x040fe20004f21670 */
[----:B------:R1:W-:Y:S01]  /*6a70*/  @!P4 STG.E.U8 desc[UR36][R6.64+0xf0], R11 ;  /* 0x0000f00b0600c986 */ /* 0x0003e2000c101124 */
[----:B------:R-:W-:-:S06]  /*6a80*/  ISETP.LT.OR P4, PT, R0, 0xf9, !P0 ;  /* 0x000000f90000780c */ /* 0x000fcc0004781670 */
[----:B------:R-:W-:Y:S07]  /*6a90*/  @P2 BRA `(.L_x_285) ;  /* 0x00000000000c2947 */ /* 0x000fee0003800000 */
[----:B------:R-:W1:Y:S02]  /*6aa0*/  LDG.E.U8 R164, desc[UR36][R8.64+0xf1] ;  /* 0x0000f12408a47981 */ /* 0x000e64000c1e1100 */
[----:B-1----:R-:W-:-:S05]  /*6ab0*/  PRMT R11, R164, 0x8880, RZ ;  /* 0x00008880a40b7816 */ /* 0x002fca00000000ff */
[----:B------:R-:W-:-:S07]  /*6ac0*/  IMAD R10, R11, R152, RZ ;  /* 0x000000980b0a7224 */ /* 0x000fce00078e02ff */
.L_x_285:
[----:B------:R-:W-:Y:S05]  /*6ad0*/  BSYNC B1 ;  /* 0x0000000000017941 */ /* 0x000fea0003800000 */
.L_x_284:
[----:B------:R-:W-:Y:S01]  /*6ae0*/  @!P2 IMAD R147, R147, R153, R10 ;  /* 0x000000999393a224 */ /* 0x000fe200078e020a */
[----:B------:R-:W-:Y:S04]  /*6af0*/  BSSY B1, `(.L_x_286) ;  /* 0x0000006000017945 */ /* 0x000fe80003800000 */
[----:B------:R0:W-:Y:S01]  /*6b00*/  @!P2 STG.E.U8 desc[UR36][R6.64+0xf1], R147 ;  /* 0x0000f1930600a986 */ /* 0x0001e2000c101124 */
[----:B------:R-:W-:Y:S05]  /*6b10*/  @P3 BRA `(.L_x_287) ;  /* 0x00000000000c3947 */ /* 0x000fea0003800000 */
[----:B------:R-:W1:Y:S02]  /*6b20*/  LDG.E.U8 R164, desc[UR36][R2.64+0xf8] ;  /* 0x0000f82402a47981 */ /* 0x000e64000c1e1100 */
[----:B-1----:R-:W-:-:S05]  /*6b30*/  PRMT R11, R164, 0x8880, RZ ;  /* 0x00008880a40b7816 */ /* 0x002fca00000000ff */
[----:B------:R-:W-:-:S07]  /*6b40*/  IMAD R10, R11, R152, RZ ;  /* 0x000000980b0a7224 */ /* 0x000fce00078e02ff */
.L_x_287:
[----:B------:R-:W-:Y:S05]  /*6b50*/  BSYNC B1 ;  /* 0x0000000000017941 */ /* 0x000fea0003800000 */
.L_x_286:
[----:B-1----:R-:W-:Y:S01]  /*6b60*/  @!P3 IMAD R11, R148, R153, R10 ;  /* 0x00000099940bb224 */ /* 0x002fe200078e020a */
[----:B------:R-:W-:Y:S04]  /*6b70*/  BSSY B1, `(.L_x_288) ;  /* 0x0000006000017945 */ /* 0x000fe80003800000 */
[----:B------:R1:W-:Y:S01]  /*6b80*/  @!P3 STG.E.U8 desc[UR36][R4.64+0xf8], R11 ;  /* 0x0000f80b0400b986 */ /* 0x0003e2000c101124 */
[----:B------:R-:W-:Y:S05]  /*6b90*/  @P1 BRA `(.L_x_289) ;  /* 0x00000000000c1947 */ /* 0x000fea0003800000 */
[----:B------:R-:W1:Y:S02]  /*6ba0*/  LDG.E.U8 R164, desc[UR36][R2.64+0xf9] ;  /* 0x0000f92402a47981 */ /* 0x000e64000c1e1100 */
[----:B-1----:R-:W-:-:S05]  /*6bb0*/  PRMT R11, R164, 0x8880, RZ ;  /* 0x00008880a40b7816 */ /* 0x002fca00000000ff */
[----:B------:R-:W-:-:S07]  /*6bc0*/  IMAD R10, R11, R152, RZ ;  /* 0x000000980b0a7224 */ /* 0x000fce00078e02ff */
.L_x_289:
[----:B------:R-:W-:Y:S05]  /*6bd0*/  BSYNC B1 ;  /* 0x0000000000017941 */ /* 0x000fea0003800000 */
.L_x_288:
[----:B------:R-:W-:Y:S01]  /*6be0*/  @!P1 IMAD R149, R149, R153, R10 ;  /* 0x0000009995959224 */ /* 0x000fe200078e020a */
[----:B------:R-:W-:Y:S04]  /*6bf0*/  BSSY B1, `(.L_x_290) ;  /* 0x0000006000017945 */ /* 0x000fe80003800000 */
[----:B------:R0:W-:Y:S01]  /*6c00*/  @!P1 STG.E.U8 desc[UR36][R4.64+0xf9], R149 ;  /* 0x0000f99504009986 */ /* 0x0001e2000c101124 */
[----:B------:R-:W-:Y:S05]  /*6c10*/  @P4 BRA `(.L_x_291) ;  /* 0x00000000000c4947 */ /* 0x000fea0003800000 */
[----:B------:R-:W0:Y:S02]  /*6c20*/  LDG.E.U8 R164, desc[UR36][R8.64+0xf8] ;  /* 0x0000f82408a47981 */ /* 0x000e24000c1e1100 */
[----:B0-----:R-:W-:-:S05]  /*6c30*/  PRMT R3, R164, 0x8880, RZ ;  /* 0x00008880a4037816 */ /* 0x001fca00000000ff */
[----:B------:R-:W-:-:S07]  /*6c40*/  IMAD R10, R3, R152, RZ ;  /* 0x00000098030a7224 */ /* 0x000fce00078e02ff */
.L_x_291:
[----:B------:R-:W-:Y:S05]  /*6c50*/  BSYNC B1 ;  /* 0x0000000000017941 */ /* 0x000fea0003800000 */
.L_x_290:
[----:B0-----:R-:W-:Y:S01]  /*6c60*/  @!P4 IMAD R3, R150, R153, R10 ;  /* 0x000000999603c224 */ /* 0x001fe200078e020a */
[----:B------:R-:W-:Y:S01]  /*6c70*/  ISETP.LT.OR P0, PT, R0, 0xfa, !P0 ;  /* 0x000000fa0000780c */ /* 0x000fe20004701670 */
[----:B------:R-:W-:Y:S03]  /*6c80*/  BSSY B1, `(.L_x_292) ;  /* 0x0000006000017945 */ /* 0x000fe60003800000 */
[----:B------:R0:W-:Y:S09]  /*6c90*/  @!P4 STG.E.U8 desc[UR36][R6.64+0xf8], R3 ;  /* 0x0000f8030600c986 */ /* 0x0001f2000c101124 */
[----:B------:R-:W-:Y:S05]  /*6ca0*/  @P0 BRA `(.L_x_293) ;  /* 0x00000000000c0947 */ /* 0x000fea0003800000 */
[----:B------:R-:W0:Y:S02]  /*6cb0*/  LDG.E.U8 R164, desc[UR36][R8.64+0xf9] ;  /* 0x0000f92408a47981 */ /* 0x000e24000c1e1100 */
[----:B0-----:R-:W-:-:S05]  /*6cc0*/  PRMT R3, R164, 0x8880, RZ ;  /* 0x00008880a4037816 */ /* 0x001fca00000000ff */
[----:B------:R-:W-:-:S07]  /*6cd0*/  IMAD R10, R3, R152, RZ ;  /* 0x00000098030a7224 */ /* 0x000fce00078e02ff */
.L_x_293:
[----:B------:R-:W-:Y:S05]  /*6ce0*/  BSYNC B1 ;  /* 0x0000000000017941 */ /* 0x000fea0003800000 */
.L_x_292:
[----:B------:R-:W-:Y:S01]  /*6cf0*/  IMAD R151, R151, R153, R10 ;  /* 0x0000009997977224 */ /* 0x000fe200078e020a */
[----:B------:R-:W-:Y:S06]  /*6d00*/  @P0 BRA `(.L_x_294) ;  /* 0x0000001800100947 */ /* 0x000fec0003800000 */
[----:B------:R0:W-:Y:S01]  /*6d10*/  STG.E.U8 desc[UR36][R6.64+0xf9], R151 ;  /* 0x0000f99706007986 */ /* 0x0001e2000c101124 */
[----:B------:R-:W-:Y:S05]  /*6d20*/  BRA `(.L_x_294) ;  /* 0x0000001800087947 */ /* 0x000fea0003800000 */
.L_x_37:
[C---:B------:R-:W-:Y:S02]  /*6d30*/  ISETP.GE.AND P1, PT, R19.reuse, 0x1, PT ;  /* 0x000000011300780c */ /* 0x040fe40003f26270 */
[----:B------:R-:W-:Y:S02]  /*6d40*/  ISETP.GE.AND P0, PT, R19, 0x9, PT ;  /* 0x000000091300780c */ /* 0x000fe40003f06270 */
[C---:B------:R-:W-:Y:S02]  /*6d50*/  ISETP.LT.OR P2, PT, R0.reuse, 0x1, !P1 ;  /* 0x000000010000780c */ /* 0x040fe40004f41670 */
[C---:B------:R-:W-:Y:S02]  /*6d60*/  ISETP.LT.OR P3, PT, R0.reuse, 0x2, !P1 ;  /* 0x000000020000780c */ /* 0x040fe40004f61670 */
[----:B------:R-:W-:-:S09]  /*6d70*/  ISETP.LT.OR P4, PT, R0, 0x1, !P0 ;  /* 0x000000010000780c */ /* 0x000fd20004781670 */
[-C--:B------:R-:W-:Y:S02]  /*6d80*/  @!P2 IMAD R3, R24, R153.reuse, RZ ;  /* 0x000000991803a224 */ /* 0x080fe400078e02ff */
[-C--:B------:R-:W-:Y:S02]  /*6d90*/  @!P3 IMAD R25, R25, R153.reuse, RZ ;  /* 0x000000991919b224 */ /* 0x080fe400078e02ff */
[----:B------:R-:W-:Y:S01]  /*6da0*/  @!P4 IMAD R9, R26, R153, RZ ;  /* 0x000000991a09c224 */ /* 0x000fe200078e02ff */
[----:B------:R0:W-:Y:S01]  /*6db0*/  @!P2 STG.E.U8 desc[UR36][R4.64], R3 ;  /* 0x000000030400a986 */ /* 0x0001e2000c101124 */
[----:B------:R-:W-:-:S03]  /*6dc0*/  ISETP.LT.OR P2, PT, R0, 0x2, !P0 ;  /* 0x000000020000780c */ /* 0x000fc60004741670 */
[----:B------:R-:W-:Y:S01]  /*6dd0*/  @!P3 STG.E.U8 desc[UR36][R4.64+0x1], R25 ;  /* 0x000001190400b986 */ /* 0x000fe2000c101124 */
[----:B------:R-:W-:-:S03]  /*6de0*/  ISETP.LT.OR P3, PT, R0, 0x9, !P1 ;  /* 0x000000090000780c */ /* 0x000fc60004f61670 */
[----:B------:R1:W-:Y:S01]  /*6df0*/  @!P4 STG.E.U8 desc[UR36][R6.64], R9 ;  /* 0x000000090600c986 */ /* 0x0003e2000c101124 */
[----:B------:R-:W-:-:S05]  /*6e00*/  ISETP.LT.OR P4, PT, R0, 0xa, !P1 ;  /* 0x0000000a0000780c */ /* 0x000fca0004f81670 */
[----:B------:R-:W-:-:S04]  /*6e10*/  @!P2 IMAD R27, R27, R153, RZ ;  /* 0x000000991b1ba224 */ /* 0x000fc800078e02ff */
[-C--:B------:R-:W-:Y:S01]  /*6e20*/  @!P3 IMAD R11, R28, R153.reuse, RZ ;  /* 0x000000991c0bb224 */ /* 0x080fe200078e02ff */
[----:B------:R-:W-:Y:S01]  /*6e30*/  @!P2 STG.E.U8 desc[UR36][R6.64+0x1], R27 ;  /* 0x0000011b0600a986 */ /* 0x000fe2000c101124 */
[C---:B------:R-:W-:Y:S02]  /*6e40*/  ISETP.LT.OR P2, PT, R0.reuse, 0x9, !P0 ;  /* 0x000000090000780c */ /* 0x040fe40004741670 */
[----:B------:R-:W-:Y:S01]  /*6e50*/  @!P4 IMAD R29, R29, R153, RZ ;  /* 0x000000991d1dc224 */ /* 0x000fe200078e02ff */
[----:B------:R2:W-:Y:S01]  /*6e60*/  @!P3 STG.E.U8 desc[UR36][R4.64+0x8], R11 ;  /* 0x0000080b0400b986 */ /* 0x0005e2000c101124 */
[----:B------:R-:W-:-:S03]  /*6e70*/  ISETP.LT.OR P3, PT, R0, 0xa, !P0 ;  /* 0x0000000a0000780c */ /* 0x000fc60004761670 */
[----:B------:R-:W-:Y:S01]  /*6e80*/  @!P4 STG.E.U8 desc[UR36][R4.64+0x9], R29 ;  /* 0x0000091d0400c986 */ /* 0x000fe2000c101124 */
[----:B------:R-:W-:-:S05]  /*6e90*/  ISETP.LT.OR P4, PT, R0, 0x11, !P1 ;  /* 0x000000110000780c */ /* 0x000fca0004f81670 */
[----:B0-----:R-:W-:-:S04]  /*6ea0*/  @!P2 IMAD R3, R30, R153, RZ ;  /* 0x000000991e03a224 */ /* 0x001fc800078e02ff */
[-C--:B------:R-:W-:Y:S01]  /*6eb0*/  @!P3 IMAD R31, R31, R153.reuse, RZ ;  /* 0x000000991f1fb224 */ /* 0x080fe200078e02ff */
[----:B------:R0:W-:Y:S01]  /*6ec0*/  @!P2 STG.E.U8 desc[UR36][R6.64+0x8], R3 ;  /* 0x000008030600a986 */ /* 0x0001e2000c101124 */
[----:B------:R-:W-:Y:S02]  /*6ed0*/  ISETP.LT.OR P2, PT, R0, 0x12, !P1 ;  /* 0x000000120000780c */ /* 0x000fe40004f41670 */
[----:B-1----:R-:W-:Y:S01]  /*6ee0*/  @!P4 IMAD R9, R32, R153, RZ ;  /* 0x000000992009c224 */ /* 0x002fe200078e02ff */
[----:B------:R-:W-:Y:S01]  /*6ef0*/  @!P3 STG.E.U8 desc[UR36][R6.64+0x9], R31 ;  /* 0x0000091f0600b986 */ /* 0x000fe2000c101124 */
[----:B------:R-:W-:-:S03]  /*6f00*/  ISETP.LT.OR P3, PT, R0, 0x11, !P0 ;  /* 0x000000110000780c */ /* 0x000fc60004761670 */
[----:B------:R1:W-:Y:S01]  /*6f10*/  @!P4 STG.E.U8 desc[UR36][R4.64+0x10], R9 ;  /* 0x000010090400c986 */ /* 0x0003e2000c101124 */
[----:B------:R-:W-:-:S05]  /*6f20*/  ISETP.LT.OR P4, PT, R0, 0x12, !P0 ;  /* 0x000000120000780c */ /* 0x000fca0004781670 */
[----:B------:R-:W-:-:S04]  /*6f30*/  @!P2 IMAD R33, R33, R153, RZ ;  /* 0x000000992121a224 */ /* 0x000fc800078e02ff */
[-C--:B--2---:R-:W-:Y:S01]  /*6f40*/  @!P3 IMAD R11, R34, R153.reuse, RZ ;  /* 0x00000099220bb224 */ /* 0x084fe200078e02ff */
        /* <DEDUP_REMOVED lines=336> */
[----:B------:R1:W-:Y:S01]  /*8450*/  @!P3 STG.E.U8 desc[UR36][R4.64+0xf1], R145 ;  /* 0x0000f1910400b986 */ /* 0x0003e2000c101124 */
[C---:B------:R-:W-:Y:S02]  /*8460*/  ISETP.LT.OR P3, PT, R0.reuse, 0xf9, !P1 ;  /* 0x000000f90000780c */ /* 0x040fe40004f61670 */
[C---:B------:R-:W-:Y:S01]  /*8470*/  ISETP.LT.OR P1, PT, R0.reuse, 0xfa, !P1 ;  /* 0x000000fa0000780c */ /* 0x040fe20004f21670 */
[----:B------:R1:W-:Y:S01]  /*8480*/  @!P4 STG.E.U8 desc[UR36][R6.64+0xf0], R9 ;  /* 0x0000f0090600c986 */ /* 0x0003e2000c101124 */
[----:B------:R-:W-:-:S02]  /*8490*/  ISETP.LT.OR P4, PT, R0, 0xf9, !P0 ;  /* 0x000000f90000780c */ /* 0x000fc40004781670 */
[----:B------:R-:W-:-:S03]  /*84a0*/  ISETP.LT.OR P0, PT, R0, 0xfa, !P0 ;  /* 0x000000fa0000780c */ /* 0x000fc60004701670 */
[----:B------:R-:W-:-:S04]  /*84b0*/  @!P2 IMAD R147, R147, R153, RZ ;  /* 0x000000999393a224 */ /* 0x000fc800078e02ff */
[-C--:B--2---:R-:W-:Y:S01]  /*84c0*/  @!P3 IMAD R11, R148, R153.reuse, RZ ;  /* 0x00000099940bb224 */ /* 0x084fe200078e02ff */
[----:B------:R1:W-:Y:S01]  /*84d0*/  @!P2 STG.E.U8 desc[UR36][R6.64+0xf1], R147 ;  /* 0x0000f1930600a986 */ /* 0x0003e2000c101124 */
[-C--:B------:R-:W-:Y:S02]  /*84e0*/  @!P1 IMAD R149, R149, R153.reuse, RZ ;  /* 0x0000009995959224 */ /* 0x080fe400078e02ff */
[-C--:B0-----:R-:W-:Y:S01]  /*84f0*/  @!P4 IMAD R3, R150, R153.reuse, RZ ;  /* 0x000000999603c224 */ /* 0x081fe200078e02ff */
[----:B------:R1:W-:Y:S01]  /*8500*/  @!P3 STG.E.U8 desc[UR36][R4.64+0xf8], R11 ;  /* 0x0000f80b0400b986 */ /* 0x0003e2000c101124 */
[----:B------:R-:W-:-:S03]  /*8510*/  @!P0 IMAD R151, R151, R153, RZ ;  /* 0x0000009997978224 */ /* 0x000fc600078e02ff */
[----:B------:R1:W-:Y:S04]  /*8520*/  @!P1 STG.E.U8 desc[UR36][R4.64+0xf9], R149 ;  /* 0x0000f99504009986 */ /* 0x0003e8000c101124 */
[----:B------:R1:W-:Y:S04]  /*8530*/  @!P4 STG.E.U8 desc[UR36][R6.64+0xf8], R3 ;  /* 0x0000f8030600c986 */ /* 0x0003e8000c101124 */
[----:B------:R1:W-:Y:S02]  /*8540*/  @!P0 STG.E.U8 desc[UR36][R6.64+0xf9], R151 ;  /* 0x0000f99706008986 */ /* 0x0003e4000c101124 */
.L_x_294:
[----:B------:R-:W-:Y:S05]  /*8550*/  BSYNC B0 ;  /* 0x0000000000007941 */ /* 0x000fea0003800000 */
.L_x_36:
[----:B01----:R-:W2:Y:S01]  /*8560*/  LDL.64 R2, [R1] ;  /* 0x0000000001027983 */ /* 0x003ea20000100a00 */
[----:B------:R-:W-:Y:S01]  /*8570*/  ULDC.64 UR4, c[0x0][0x650] ;  /* 0x0001940000047ab9 */ /* 0x000fe20000000a00 */
[----:B------:R0:W-:Y:S01]  /*8580*/  SYNCS.ARRIVE.TRANS64.A1T0 RZ, [R162+UR45], RZ ;  /* 0x000000ffa2ff79a7 */ /* 0x0001e2000810002d */
[----:B------:R-:W-:Y:S01]  /*8590*/  PRMT R0, RZ, 0x7610, R0 ;  /* 0x00007610ff007816 */ /* 0x000fe20000000000 */
[----:B------:R-:W-:Y:S02]  /*85a0*/  IMAD.MOV.U32 R19, RZ, RZ, -0x1 ;  /* 0xffffffffff137424 */ /* 0x000fe400078e00ff */
[----:B------:R-:W-:Y:S01]  /*85b0*/  IMAD.MOV.U32 R22, RZ, RZ, -0x1 ;  /* 0xffffffffff167424 */ /* 0x000fe200078e00ff */
[----:B--2---:R-:W-:-:S04]  /*85c0*/  LEA R18, P0, R2, R18, 0x1 ;  /* 0x0000001202127211 */ /* 0x004fc800078008ff */
[----:B------:R-:W-:Y:S01]  /*85d0*/  LEA.HI.X R17, R2, R17, R23, 0x1, P0 ;  /* 0x0000001102117211 */ /* 0x000fe200000f0c17 */
[----:B------:R-:W-:Y:S01]  /*85e0*/  IMAD.MOV.U32 R2, RZ, RZ, -0x1 ;  /* 0xffffffffff027424 */ /* 0x000fe200078e00ff */
[----:B------:R-:W-:-:S04]  /*85f0*/  ISETP.GE.U32.AND P0, PT, R18, UR4, PT ;  /* 0x0000000412007c0c */ /* 0x000fc8000bf06070 */
[----:B------:R-:W-:-:S13]  /*8600*/  ISETP.GE.U32.AND.EX P0, PT, R17, UR5, PT, P0 ;  /* 0x0000000511007c0c */ /* 0x000fda000bf06100 */
[----:B0-----:R-:W-:Y:S05]  /*8610*/  @P0 BRA `(.L_x_295) ;  /* 0x0000000400700947 */ /* 0x001fea0003800000 */
[----:B------:R-:W0:Y:S01]  /*8620*/  S2R R10, SR_CTAID.X ;  /* 0x00000000000a7919 */ /* 0x000e220000002500 */
[----:B------:R-:W1:Y:S01]  /*8630*/  LDC.64 R8, c[0x0][0x628] ;  /* 0x00018a00ff087b82 */ /* 0x000e620000000a00 */
[----:B------:R-:W-:Y:S01]  /*8640*/  ULDC UR4, c[0x0][0x150] ;  /* 0x0000540000047ab9 */ /* 0x000fe20000000800 */
[----:B---3--:R-:W-:Y:S01]  /*8650*/  IMAD.MOV.U32 R6, RZ, RZ, R18 ;  /* 0x000000ffff067224 */ /* 0x008fe200078e0012 */
[----:B------:R-:W2:Y:S01]  /*8660*/  S2R R20, SR_CTAID.Y ;  /* 0x0000000000147919 */ /* 0x000ea20000002600 */
[----:B------:R-:W-:-:S04]  /*8670*/  IMAD.MOV.U32 R7, RZ, RZ, R17 ;  /* 0x000000ffff077224 */ /* 0x000fc800078e0011 */
[----:B------:R-:W3:Y:S08]  /*8680*/  LDC R15, c[0x0][0x144] ;  /* 0x00005100ff0f7b82 */ /* 0x000ef00000000800 */
[----:B------:R-:W2:Y:S08]  /*8690*/  LDC R0, c[0x0][0x630] ;  /* 0x00018c00ff007b82 */ /* 0x000eb00000000800 */
[----:B------:R-:W2:Y:S01]  /*86a0*/  LDC.64 R12, c[0x0][0x620] ;  /* 0x00018800ff0c7b82 */ /* 0x000ea20000000a00 */
[----:B-1----:R-:W-:-:S04]  /*86b0*/  ISETP.NE.U32.AND P0, PT, R8, RZ, PT ;  /* 0x000000ff0800720c */ /* 0x002fc80003f05070 */
[----:B------:R-:W-:Y:S02]  /*86c0*/  ISETP.NE.AND.EX P0, PT, R9, RZ, PT, P0 ;  /* 0x000000ff0900720c */ /* 0x000fe40003f05300 */
[----:B0-----:R-:W-:-:S05]  /*86d0*/  I2FP.F32.U32 R2, R10 ;  /* 0x0000000a00027245 */ /* 0x001fca0000201000 */
[----:B------:R-:W-:-:S04]  /*86e0*/  FMUL R2, R2, UR4 ;  /* 0x0000000402027c20 */ /* 0x000fc80008400000 */
[----:B------:R0:W1:Y:S02]  /*86f0*/  F2I.U32.TRUNC.NTZ R14, R2 ;  /* 0x00000002000e7305 */ /* 0x000064000020f000 */
[----:B---3--:R-:W-:Y:S05]  /*8700*/  @!P0 BRA `(.L_x_296) ;  /* 0x0000000000288947 */ /* 0x008fea0003800000 */
[----:B------:R-:W3:Y:S02]  /*8710*/  LDC R3, c[0x0][0x634] ;  /* 0x00018d00ff037b82 */ /* 0x000ee40000000800 */
[----:B---3--:R-:W-:-:S05]  /*8720*/  IADD3 R7, P0, R18, R3, RZ ;  /* 0x0000000312077210 */ /* 0x008fca0007f1e0ff */
[----:B------:R-:W-:-:S04]  /*8730*/  IMAD.X R11, RZ, RZ, R17, P0 ;  /* 0x000000ffff0b7224 */ /* 0x000fc800000e0611 */
[----:B0-----:R-:W-:-:S04]  /*8740*/  IMAD.WIDE.U32 R2, R11, R8, RZ ;  /* 0x000000080b027225 */ /* 0x001fc800078e00ff */
[----:B----4-:R-:W-:-:S04]  /*8750*/  IMAD.WIDE.U32 R4, P0, R7, R9, R2 ;  /* 0x0000000907047225 */ /* 0x010fc80007800002 */
[----:B------:R-:W-:-:S04]  /*8760*/  IMAD.WIDE.U32 R2, R7, R8, RZ ;  /* 0x0000000807027225 */ /* 0x000fc800078e00ff */
[----:B------:R-:W-:Y:S01]  /*8770*/  IMAD.X R7, RZ, RZ, RZ, P0 ;  /* 0x000000ffff077224 */ /* 0x000fe200000e06ff */
[----:B------:R-:W-:Y:S01]  /*8780*/  IADD3 RZ, P0, R3, R4, RZ ;  /* 0x0000000403ff7210 */ /* 0x000fe20007f1e0ff */
[----:B------:R-:W-:-:S04]  /*8790*/  IMAD.MOV.U32 R6, RZ, RZ, R5 ;  /* 0x000000ffff067224 */ /* 0x000fc800078e0005 */
[----:B------:R-:W-:-:S08]  /*87a0*/  IMAD.WIDE.U32.X R6, R11, R9, R6, P0 ;  /* 0x000000090b067225 */ /* 0x000fd000000e0406 */
.L_x_296:
[----:B------:R-:W3:Y:S01]  /*87b0*/  LDC.64 R26, c[0x0][0x640] ;  /* 0x00019000ff1a7b82 */ /* 0x000ee20000000a00 */
[-C--:B--2---:R-:W-:Y:S01]  /*87c0*/  SHF.R.U64 R11, R6, R0.reuse, R7 ;  /* 0x00000000060b7219 */ /* 0x084fe20000001207 */
[----:B------:R-:W-:Y:S01]  /*87d0*/  IMAD.MOV.U32 R19, RZ, RZ, R17 ;  /* 0x000000ffff137224 */ /* 0x000fe200078e0011 */
[----:B------:R-:W-:Y:S01]  /*87e0*/  SHF.R.U32.HI R0, RZ, R0, R7 ;  /* 0x00000000ff007219 */ /* 0x000fe20000011607 */
[----:B-1----:R-:W-:Y:S01]  /*87f0*/  IMAD.MOV R14, RZ, RZ, -R14 ;  /* 0x000000ffff0e7224 */ /* 0x002fe200078e0a0e */
[----:B----4-:R-:W-:Y:S01]  /*8800*/  IADD3 R5, P0, RZ, -R11, RZ ;  /* 0x8000000bff057210 */ /* 0x010fe20007f1e0ff */
[----:B------:R-:W-:Y:S01]  /*8810*/  ULDC UR4, c[0x0][0x154] ;  /* 0x0000550000047ab9 */ /* 0x000fe20000000800 */
[----:B------:R-:W-:Y:S01]  /*8820*/  IMAD.MOV.U32 R7, RZ, RZ, 0x1 ;  /* 0x00000001ff077424 */ /* 0x000fe200078e00ff */
[----:B------:R-:W1:Y:S01]  /*8830*/  LDC R4, c[0x0][0x618] ;  /* 0x00018600ff047b82 */ /* 0x000e620000000800 */
[----:B------:R-:W-:Y:S02]  /*8840*/  IMAD R22, R15, R14, R10 ;  /* 0x0000000e0f167224 */ /* 0x000fe400078e020a */
[----:B------:R-:W-:-:S04]  /*8850*/  IMAD.X R3, RZ, RZ, ~R0, P0 ;  /* 0x000000ffff037224 */ /* 0x000fc800000e0e00 */
[-C--:B------:R-:W-:Y:S01]  /*8860*/  IMAD R0, R3, R12.reuse, RZ ;  /* 0x0000000c03007224 */ /* 0x080fe200078e02ff */
[----:B------:R-:W2:Y:S01]  /*8870*/  LDC R6, c[0x0][0x608] ;  /* 0x00018200ff067b82 */ /* 0x000ea20000000800 */
[----:B0-----:R-:W-:-:S04]  /*8880*/  IMAD.WIDE.U32 R2, R5, R12, R18 ;  /* 0x0000000c05027225 */ /* 0x001fc800078e0012 */
[----:B------:R-:W-:Y:S01]  /*8890*/  IMAD R5, R5, R13, R0 ;  /* 0x0000000d05057224 */ /* 0x000fe200078e0200 */
[----:B------:R-:W-:Y:S02]  /*88a0*/  I2FP.F32.U32 R0, R20 ;  /* 0x0000001400007245 */ /* 0x000fe40000201000 */
[----:B------:R-:W0:Y:S01]  /*88b0*/  LDC R24, c[0x0][0x658] ;  /* 0x00019600ff187b82 */ /* 0x000e220000000800 */
[----:B------:R-:W-:Y:S01]  /*88c0*/  IMAD.IADD R3, R3, 0x1, R5 ;  /* 0x0000000103037824 */ /* 0x000fe200078e0205 */
[----:B---3--:R-:W-:Y:S01]  /*88d0*/  ISETP.NE.U32.AND P0, PT, R26, RZ, PT ;  /* 0x000000ff1a00720c */ /* 0x008fe20003f05070 */
[----:B------:R-:W-:Y:S01]  /*88e0*/  FMUL R0, R0, UR4 ;  /* 0x0000000400007c20 */ /* 0x000fe20008400000 */
[----:B------:R-:W-:Y:S02]  /*88f0*/  IMAD.MOV.U32 R5, RZ, RZ, -0x1 ;  /* 0xffffffffff057424 */ /* 0x000fe400078e00ff */
[----:B------:R-:W-:Y:S01]  /*8900*/  ISETP.NE.AND.EX P0, PT, R27, RZ, PT, P0 ;  /* 0x000000ff1b00720c */ /* 0x000fe20003f05300 */
[----:B------:R3:W4:Y:S01]  /*8910*/  F2I.U32.TRUNC.NTZ R12, R0 ;  /* 0x00000000000c7305 */ /* 0x000722000020f000 */
[----:B------:R-:W3:Y:S01]  /*8920*/  LDC R15, c[0x0][0x148] ;  /* 0x00005200ff0f7b82 */ /* 0x000ee20000000800 */
[----:B-1----:R-:W-:-:S02]  /*8930*/  SHF.R.U64 R10, R2, R4, R3 ;  /* 0x00000004020a7219 */ /* 0x002fc40000001203 */
[----:B------:R-:W-:-:S05]  /*8940*/  SHF.R.U32.HI R3, RZ, R4, R3 ;  /* 0x00000004ff037219 */ /* 0x000fca0000011603 */
[----:B------:R-:W1:Y:S01]  /*8950*/  LDC R14, c[0x0][0x600] ;  /* 0x00018000ff0e7b82 */ /* 0x000e620000000800 */
[-CC-:B--2---:R-:W-:Y:S02]  /*8960*/  SHF.R.U64 R8, R10, R6.reuse, R3.reuse ;  /* 0x000000060a087219 */ /* 0x184fe40000001203 */
[----:B------:R-:W-:-:S05]  /*8970*/  SHF.R.U32.HI R3, RZ, R6, R3 ;  /* 0x00000006ff037219 */ /* 0x000fca0000011603 */
[----:B------:R-:W2:Y:S01]  /*8980*/  LDC R21, c[0x0][0x648] ;  /* 0x00019200ff157b82 */ /* 0x000ea20000000800 */
[-CC-:B0-----:R-:W-:Y:S02]  /*8990*/  SHF.R.U64 R13, R8, R24.reuse, R3.reuse ;  /* 0x00000018080d7219 */ /* 0x181fe40000001203 */
[-C--:B------:R-:W-:Y:S02]  /*89a0*/  SHF.L.U32 R5, R5, R24.reuse, RZ ;  /* 0x0000001805057219 */ /* 0x080fe400000006ff */
[-C--:B------:R-:W-:Y:S01]  /*89b0*/  SHF.R.U32.HI R3, RZ, R24.reuse, R3 ;  /* 0x00000018ff037219 */ /* 0x080fe20000011603 */
[----:B------:R-:W-:Y:S01]  /*89c0*/  IMAD.MOV.U32 R2, RZ, RZ, R13 ;  /* 0x000000ffff027224 */ /* 0x000fe200078e000d */
[----:B------:R-:W-:Y:S01]  /*89d0*/  SHF.L.U32 R24, R7, R24, RZ ;  /* 0x0000001807187219 */ /* 0x000fe200000006ff */
[----:B------:R-:W0:Y:S01]  /*89e0*/  LDC R25, c[0x0][0x638] ;  /* 0x00018e00ff197b82 */ /* 0x000e220000000800 */
[----:B------:R-:W-:-:S07]  /*89f0*/  LOP3.LUT R19, RZ, R5, RZ, 0x33, !PT ;  /* 0x00000005ff137212 */ /* 0x000fce00078e33ff */
[----:B------:R-:W0:Y:S01]  /*8a00*/  LDC R28, c[0x0][0x610] ;  /* 0x00018400ff1c7b82 */ /* 0x000e220000000800 */
[----:B----4-:R-:W-:Y:S05]  /*8a10*/  @!P0 BRA `(.L_x_297) ;  /* 0x0000000000288947 */ /* 0x010fea0003800000 */
[----:B---3--:R-:W3:Y:S02]  /*8a20*/  LDC R0, c[0x0][0x64c] ;  /* 0x00019300ff007b82 */ /* 0x008ee40000000800 */
[----:B---3--:R-:W-:-:S05]  /*8a30*/  IADD3 R7, P0, R13, R0, RZ ;  /* 0x000000000d077210 */ /* 0x008fca0007f1e0ff */
        /* <DEDUP_REMOVED lines=8> */
.L_x_297:
[----:B------:R-:W4:Y:S01]  /*8ac0*/  LDC R4, c[0x0][0x65c] ;  /* 0x00019700ff047b82 */ /* 0x000f220000000800 */
[----:B--23--:R-:W-:Y:S01]  /*8ad0*/  SHF.R.U64 R0, R2, R21, R3 ;  /* 0x0000001502007219 */ /* 0x00cfe20000001203 */
[----:B-1----:R-:W-:Y:S01]  /*8ae0*/  VIADD R3, R14, 0xffffffff ;  /* 0xffffffff0e037836 */ /* 0x002fe20000000000 */
[----:B------:R-:W-:Y:S01]  /*8af0*/  LOP3.LUT R19, R8, R19, RZ, 0xc0, !PT ;  /* 0x0000001308137212 */ /* 0x000fe200078ec0ff */
[----:B------:R-:W-:Y:S02]  /*8b00*/  IMAD.MOV R12, RZ, RZ, -R12 ;  /* 0x000000ffff0c7224 */ /* 0x000fe400078e0a0c */
[----:B------:R-:W-:Y:S01]  /*8b10*/  IMAD.MOV R2, RZ, RZ, -R0 ;  /* 0x000000ffff027224 */ /* 0x000fe200078e0a00 */
[----:B------:R-:W-:Y:S01]  /*8b20*/  LOP3.LUT R3, R10, R3, RZ, 0xc0, !PT ;  /* 0x000000030a037212 */ /* 0x000fe200078ec0ff */
[----:B------:R-:W-:Y:S02]  /*8b30*/  IMAD R19, R24, R0, R19 ;  /* 0x0000000018137224 */ /* 0x000fe400078e0213 */
[----:B0-----:R-:W-:-:S04]  /*8b40*/  IMAD R0, R2, R25, R13 ;  /* 0x0000001902007224 */ /* 0x001fc800078e020d */
[----:B------:R-:W-:Y:S01]  /*8b50*/  IMAD R2, R0, R14, R3 ;  /* 0x0000000e00027224 */ /* 0x000fe200078e0203 */
[----:B----4-:R-:W-:Y:S01]  /*8b60*/  ISETP.NE.AND P0, PT, R4, 0x1, PT ;  /* 0x000000010400780c */ /* 0x010fe20003f05270 */
[----:B------:R-:W-:-:S05]  /*8b70*/  IMAD.MOV.U32 R4, RZ, RZ, 0x1 ;  /* 0x00000001ff047424 */ /* 0x000fca00078e00ff */
[----:B------:R-:W-:-:S07]  /*8b80*/  PRMT R0, R4, 0x7610, R0 ;  /* 0x0000761004007816 */ /* 0x000fce0000000000 */
[----:B------:R-:W-:-:S04]  /*8b90*/  @P0 IMAD R22, R15, R12, R20 ;  /* 0x0000000c0f160224 */ /* 0x000fc800078e0214 */
[----:B------:R-:W-:-:S05]  /*8ba0*/  IMAD R19, R19, R28, R22 ;  /* 0x0000001c13137224 */ /* 0x000fca00078e0216 */
[----:B------:R-:W-:Y:S02]  /*8bb0*/  SEL R22, R2, R19, !P0 ;  /* 0x0000001302167207 */ /* 0x000fe40004000000 */
[----:B------:R-:W-:Y:S01]  /*8bc0*/  SEL R19, R19, R2, !P0 ;  /* 0x0000000213137207 */ /* 0x000fe20004000000 */
[----:B------:R-:W-:-:S07]  /*8bd0*/  IMAD.MOV.U32 R2, RZ, RZ, R11 ;  /* 0x000000ffff027224 */ /* 0x000fce00078e000b */
.L_x_295:
[----:B------:R-:W-:Y:S02]  /*8be0*/  LOP3.LUT P0, RZ, R0, 0xff, RZ, 0xc0, !PT ;  /* 0x000000ff00ff7812 */ /* 0x000fe4000780c0ff */
[----:B------:R-:W-:-:S11]  /*8bf0*/  LOP3.LUT R165, R165, 0x1, RZ, 0x3c, !PT ;  /* 0x00000001a5a57812 */ /* 0x000fd600078e3cff */
[----:B------:R-:W-:Y:S05]  /*8c00*/  @P0 BRA `(.L_x_298) ;  /* 0xffffff8800880947 */ /* 0x000fea000383ffff */
[----:B------:R-:W-:Y:S05]  /*8c10*/  EXIT ;  /* 0x000000000000794d */ /* 0x000fea0003800000 */
.L_x_17:
[----:B------:R-:W-:-:S08]  /*8c20*/  ISETP.NE.AND P0, PT, R5, RZ, PT ;  /* 0x000000ff0500720c */ /* 0x000fd00003f05270 */
[----:B0-2---:R-:W0:-:S00]  /*8c30*/  USETMAXREG.DEALLOC.CTAPOOL 0x28 ;  /* 0x00000028000079c8 */ /* 0x005e0000080e0500 */
[----:B------:R-:W-:Y:S05]  /*8c40*/  @P0 EXIT ;  /* 0x000000000000094d */ /* 0x000fea0003800000 */
[----:B0-----:R-:W-:Y:S01]  /*8c50*/  LOP3.LUT P0, RZ, R8, 0xff, RZ, 0xc0, !PT ;  /* 0x000000ff08ff7812 */ /* 0x001fe2000780c0ff */
[----:B------:R-:W-:Y:S02]  /*8c60*/  IMAD.MOV.U32 R0, RZ, RZ, 0x1 ;  /* 0x00000001ff007424 */ /* 0x000fe400078e00ff */
[----:B------:R-:W-:-:S10]  /*8c70*/  IMAD.MOV.U32 R9, RZ, RZ, RZ ;  /* 0x000000ffff097224 */ /* 0x000fd400078e00ff */
[----:B------:R-:W-:Y:S05]  /*8c80*/  @!P0 BRA `(.L_x_299) ;  /* 0x0000000c003c8947 */ /* 0x000fea0003800000 */
[----:B------:R-:W0:Y:S01]  /*8c90*/  S2UR UR8, SR_CgaCtaId ;  /* 0x00000000000879c3 */ /* 0x000e220000008800 */
[----:B------:R-:W-:Y:S01]  /*8ca0*/  LOP3.LUT P0, RZ, R4, 0x1f, RZ, 0xc0, !PT ;  /* 0x0000001f04ff7812 */ /* 0x000fe2000780c0ff */
[----:B------:R-:W-:Y:S01]  /*8cb0*/  ULDC UR5, c[0x0][0x658] ;  /* 0x0001960000057ab9 */ /* 0x000fe20000000800 */
[----:B------:R-:W-:Y:S01]  /*8cc0*/  UMOV UR6, 0xffffffff ;  /* 0xffffffff00067882 */ /* 0x000fe20000000000 */
[----:B------:R-:W-:Y:S01]  /*8cd0*/  BSSY B0, `(.L_x_299) ;  /* 0x00000ca000007945 */ /* 0x000fe20003800000 */
[----:B------:R-:W-:Y:S01]  /*8ce0*/  USHF.L.U32 UR6, UR6, UR5, URZ ;  /* 0x0000000506067299 */ /* 0x000fe2000800063f */
[C---:B------:R-:W-:Y:S01]  /*8cf0*/  ISETP.NE.AND P2, PT, R3.reuse, RZ, PT ;  /* 0x000000ff0300720c */ /* 0x040fe20003f45270 */
[----:B------:R-:W-:Y:S01]  /*8d00*/  IMAD.MOV.U32 R10, RZ, RZ, 0x1 ;  /* 0x00000001ff0a7424 */ /* 0x000fe200078e00ff */
[----:B------:R-:W-:Y:S01]  /*8d10*/  ISETP.NE.OR P0, PT, R3, RZ, !P0 ;  /* 0x000000ff0300720c */ /* 0x000fe20004705670 */
[----:B------:R-:W-:Y:S01]  /*8d20*/  IMAD.MOV.U32 R0, RZ, RZ, 0x1 ;  /* 0x00000001ff007424 */ /* 0x000fe200078e00ff */
[----:B------:R-:W-:Y:S01]  /*8d30*/  LOP3.LUT R6, R16, 0x2, RZ, 0xfc, !PT ;  /* 0x0000000210067812 */ /* 0x000fe200078efcff */
[----:B------:R-:W-:Y:S01]  /*8d40*/  IMAD.MOV.U32 R9, RZ, RZ, RZ ;  /* 0x000000ffff097224 */ /* 0x000fe200078e00ff */
[----:B------:R-:W-:Y:S01]  /*8d50*/  ULDC UR4, c[0x0][0x600] ;  /* 0x0001800000047ab9 */ /* 0x000fe20000000800 */
[----:B------:R-:W-:Y:S01]  /*8d60*/  UMOV UR7, 0x1 ;  /* 0x0000000100077882 */ /* 0x000fe20000000000 */
[----:B------:R-:W-:-:S02]  /*8d70*/  UIADD3 UR22, UR40, 0x1, URZ ;  /* 0x0000000128167890 */ /* 0x000fc4000fffe03f */
[----:B------:R-:W-:Y:S02]  /*8d80*/  UIADD3 UR14, UR4, -0x1, URZ ;  /* 0xffffffff040e7890 */ /* 0x000fe4000fffe03f */
[----:B------:R-:W-:Y:S02]  /*8d90*/  USHF.L.U32 UR16, UR7, UR5, URZ ;  /* 0x0000000507107299 */ /* 0x000fe4000800063f */
[----:B------:R-:W-:Y:S01]  /*8da0*/  ULOP3.LUT UR15, URZ, UR6, URZ, 0x33, !UPT ;  /* 0x000000063f0f7292 */ /* 0x000fe2000f8e333f */
[----:B------:R-:W-:Y:S01]  /*8db0*/  ULDC.64 UR20, c[0x0][0x198] ;  /* 0x0000660000147ab9 */ /* 0x000fe20000000a00 */
[----:B0-----:R-:W-:-:S05]  /*8dc0*/  IMAD.U32 R7, RZ, RZ, UR8 ;  /* 0x00000008ff077e24 */ /* 0x001fca000f8e00ff */
[----:B------:R-:W-:-:S07]  /*8dd0*/  LEA R8, R7, 0x180, 0xc ;  /* 0x0000018007087811 */ /* 0x000fce00078e60ff */
.L_x_311:
[----:B------:R-:W-:-:S03]  /*8de0*/  UMOV UR4, 0xffffffff ;  /* 0xffffffff00047882 */ /* 0x000fc60000000000 */
[----:B------:R-:W-:Y:S05]  /*8df0*/  BRA.DIV UR4, `(.L_x_300) ;  /* 0x0000001204187947 */ /* 0x000fea000b800000 */
[----:B------:R-:W-:-:S13]  /*8e00*/  ELECT P6, URZ, PT ;  /* 0x00000000003f782f */ /* 0x000fda00038c0000 */
.L_x_325:
[----:B------:R-:W0:Y:S01]  /*8e10*/  LDC R3, c[0x0][0x28c] ;  /* 0x0000a300ff037b82 */ /* 0x000e220000000800 */
[----:B------:R-:W-:Y:S01]  /*8e20*/  BSSY B1, `(.L_x_301) ;  /* 0x000003b000017945 */ /* 0x000fe20003800000 */
[----:B0-----:R-:W-:-:S13]  /*8e30*/  ISETP.LT.OR P6, PT, R3, 0x1, !P6 ;  /* 0x000000010300780c */ /* 0x001fda00077c1670 */
[----:B------:R-:W-:Y:S05]  /*8e40*/  @P6 BRA `(.L_x_302) ;  /* 0x0000000000e06947 */ /* 0x000fea0003800000 */
[----:B------:R-:W-:Y:S02]  /*8e50*/  IMAD R7, R19, 0x2, R7 ;  /* 0x0000000213077824 */ /* 0x000fe400078e0207 */
[----:B------:R-:W-:Y:S02]  /*8e60*/  IMAD.SHL.U32 R22, R22, 0x100, RZ ;  /* 0x0000010016167824 */ /* 0x000fe400078e00ff */
[----:B------:R-:W-:Y:S02]  /*8e70*/  IMAD.MOV.U32 R15, RZ, RZ, RZ ;  /* 0x000000ffff0f7224 */ /* 0x000fe400078e00ff */
[----:B------:R-:W-:Y:S02]  /*8e80*/  IMAD.U32 R19, RZ, RZ, UR22 ;  /* 0x00000016ff137e24 */ /* 0x000fe4000f8e00ff */
[----:B------:R-:W-:Y:S02]  /*8e90*/  IMAD.MOV.U32 R3, RZ, RZ, R0 ;  /* 0x000000ffff037224 */ /* 0x000fe400078e0000 */
[----:B------:R-:W-:-:S02]  /*8ea0*/  IMAD.MOV.U32 R5, RZ, RZ, R9 ;  /* 0x000000ffff057224 */ /* 0x000fc400078e0009 */
[----:B------:R-:W-:-:S07]  /*8eb0*/  IMAD.SHL.U32 R12, R7, 0x20, RZ ;  /* 0x00000020070c7824 */ /* 0x000fce00078e00ff */
.L_x_306:
[----:B------:R-:W0:Y:S01]  /*8ec0*/  S2UR UR4, SR_CgaCtaId ;  /* 0x00000000000479c3 */ /* 0x000e220000008800 */
[----:B------:R-:W-:-:S07]  /*8ed0*/  MOV R4, 0x400 ;  /* 0x0000040000047802 */ /* 0x000fce0000000f00 */
[----:B------:R-:W1:Y:S01]  /*8ee0*/  @!P2 LDC R11, c[0x0][0x500] ;  /* 0x00014000ff0bab82 */ /* 0x000e620000000800 */
[----:B0-----:R-:W-:-:S05]  /*8ef0*/  IMAD.U32 R7, RZ, RZ, UR4 ;  /* 0x00000004ff077e24 */ /* 0x001fca000f8e00ff */
[----:B------:R-:W-:Y:S02]  /*8f00*/  LEA R14, R7, R4, 0x18 ;  /* 0x00000004070e7211 */ /* 0x000fe400078ec0ff */
[----:B------:R-:W-:-:S03]  /*8f10*/  SHF.L.U32 R4, R3, 0x1f, RZ ;  /* 0x0000001f03047819 */ /* 0x000fc600000006ff */
[----:B------:R-:W-:-:S04]  /*8f20*/  IMAD R13, R5, 0x8, R14 ;  /* 0x00000008050d7824 */ /* 0x000fc800078e020e */
[----:B------:R-:W0:Y:S02]  /*8f30*/  SYNCS.PHASECHK.TRANS64.TRYWAIT P1, [R13+URZ+0x28], R4 ;  /* 0x000028040d0075a7 */ /* 0x000e24000802017f */
[----:B01----:R-:W-:Y:S05]  /*8f40*/  @!P1 BRA `(.L_x_303) ;  /* 0x0000000c00e49947 */ /* 0x003fea0003800000 */
.L_x_326:
[----:B0-----:R-:W-:Y:S01]  /*8f50*/  PRMT R4, R6, 0x9910, RZ ;  /* 0x0000991006047816 */ /* 0x001fe200000000ff */
[----:B------:R0:W-:Y:S03]  /*8f60*/  @!P2 SYNCS.ARRIVE.TRANS64 RZ, [R13+URZ], R11 ;  /* 0x0000000b0dffa9a7 */ /* 0x0001e6000800003f */
[----:B------:R-:W-:-:S13]  /*8f70*/  ISETP.NE.AND P1, PT, R4, 0x2, PT ;  /* 0x000000020400780c */ /* 0x000fda0003f25270 */
[----:B0-----:R-:W-:Y:S05]  /*8f80*/  @P1 BRA `(.L_x_304) ;  /* 0x0000000000041947 */ /* 0x001fea0003800000 */
[----:B------:R-:W-:Y:S01]  /*8f90*/  BPT.TRAP 0x1 ;  /* 0x000000040000795c */ /* 0x000fe20000300000 */
.L_x_304:
[----:B------:R-:W-:Y:S05]  /*8fa0*/  @P0 BRA `(.L_x_305) ;  /* 0x0000000000040947 */ /* 0x000fea0003800000 */
[----:B------:R-:W-:Y:S01]  /*8fb0*/  BPT.TRAP 0x1 ;  /* 0x000000040000795c */ /* 0x000fe20000300000 */
.L_x_305:
[C---:B------:R-:W-:Y:S01]  /*8fc0*/  IMAD R4, R5.reuse, 0x2000, R8 ;  /* 0x0000200005047824 */ /* 0x040fe200078e0208 */
[----:B------:R-:W-:Y:S01]  /*8fd0*/  R2UR UR8, R14 ;  /* 0x000000000e0872ca */ /* 0x000fe200000e0000 */
[----:B------:R-:W-:Y:S01]  /*8fe0*/  IMAD R14, R5, 0x8000, R14 ;  /* 0x00008000050e7824 */ /* 0x000fe200078e020e */
[----:B------:R-:W-:Y:S01]  /*8ff0*/  R2UR UR17, R12 ;  /* 0x000000000c1172ca */ /* 0x000fe200000e0000 */
[----:B------:R-:W-:Y:S01]  /*9000*/  VIADD R19, R19, 0xffffffff ;  /* 0xffffffff13137836 */ /* 0x000fe20000000000 */
[----:B------:R-:W-:Y:S01]  /*9010*/  R2UR UR5, R4 ;  /* 0x00000000040572ca */ /* 0x000fe200000e0000 */
[----:B------:R-:W-:Y:S01]  /*9020*/  UIADD3 UR4, UP0, UR20, 0xf0, URZ ;  /* 0x000000f014047890 */ /* 0x000fe2000ff1e03f */
[----:B------:R-:W-:Y:S01]  /*9030*/  R2UR UR11, R14 ;  /* 0x000000000e0b72ca */ /* 0x000fe200000e0000 */
[----:B------:R-:W-:Y:S01]  /*9040*/  UIADD3 UR24, UP1, UR20, 0x1f0, URZ ;  /* 0x000001f014187890 */ /* 0x000fe2000ff3e03f */
[----:B------:R-:W-:Y:S01]  /*9050*/  R2UR UR9, R13 ;  /* 0x000000000d0972ca */ /* 0x000fe200000e0000 */
[----:B------:R-:W-:Y:S01]  /*9060*/  VIADD R5, R5, 0x1 ;  /* 0x0000000105057836 */ /* 0x000fe20000000000 */
[----:B------:R-:W-:Y:S01]  /*9070*/  R2UR UR10, R15 ;  /* 0x000000000f0a72ca */ /* 0x000fe200000e0000 */
[----:B------:R-:W-:Y:S01]  /*9080*/  UIADD3.X UR25, URZ, UR21, URZ, UP1, !UPT ;  /* 0x000000153f197290 */ /* 0x000fe20008ffe43f */
[----:B------:R-:W-:Y:S01]  /*9090*/  R2UR UR12, R2 ;  /* 0x00000000020c72ca */ /* 0x000fe200000e0000 */
[----:B------:R-:W-:Y:S01]  /*90a0*/  UMOV UR19, 0x30000 ;  /* 0x0003000000137882 */ /* 0x000fe20000000000 */
[----:B------:R-:W-:Y:S01]  /*90b0*/  R2UR UR18, R22 ;  /* 0x00000000161272ca */ /* 0x000fe200000e0000 */
[----:B------:R-:W-:Y:S01]  /*90c0*/  UMOV UR6, 0x0 ;  /* 0x0000000000067882 */ /* 0x000fe20000000000 */
[----:B------:R-:W-:Y:S01]  /*90d0*/  ISETP.GT.AND P3, PT, R19, 0x1, PT ;  /* 0x000000011300780c */ /* 0x000fe20003f64270 */
[----:B------:R-:W-:Y:S01]  /*90e0*/  UIADD3 UR8, UR8, UR5, URZ ;  /* 0x0000000508087290 */ /* 0x000fe2000fffe03f */
[----:B------:R-:W-:Y:S01]  /*90f0*/  ISETP.NE.AND P1, PT, R5, 0x5, PT ;  /* 0x000000050500780c */ /* 0x000fe20003f25270 */
[----:B------:R-:W-:Y:S01]  /*9100*/  UIADD3.X UR5, URZ, UR21, URZ, UP0, !UPT ;  /* 0x000000153f057290 */ /* 0x000fe200087fe43f */
[----:B------:R-:W-:Y:S01]  /*9110*/  VIADD R15, R15, 0x80 ;  /* 0x000000800f0f7836 */ /* 0x000fe20000000000 */
[----:B------:R-:W-:Y:S01]  /*9120*/  UIADD3 UR13, UR11, 0xa180, URZ ;  /* 0x0000a1800b0d7890 */ /* 0x000fe2000fffe03f */
[----:B------:R-:W-:Y:S01]  /*9130*/  SEL R4, RZ, 0x1, P1 ;  /* 0x00000001ff047807 */ /* 0x000fe20000800000 */
[----:B------:R-:W-:Y:S01]  /*9140*/  UMOV UR7, 0x10000000 ;  /* 0x1000000000077882 */ /* 0x000fe20000000000 */
[----:B------:R-:W-:Y:S01]  /*9150*/  UMOV UR11, UR17 ;  /* 0x00000011000b7c82 */ /* 0x000fe20008000000 */
[----:B------:R-:W-:-:S02]  /*9160*/  SEL R5, R5, RZ, P1 ;  /* 0x000000ff05057207 */ /* 0x000fc40000800000 */
[----:B------:R-:W-:Y:S01]  /*9170*/  LOP3.LUT R3, R3, R4, RZ, 0x3c, !PT ;  /* 0x0000000403037212 */ /* 0x000fe200078e3cff */
[----:B------:R0:W-:Y:S02]  /*9180*/  UTMALDG.3D.MULTICAST [UR8], [UR4], UR19, desc[UR6] ;  /* 0x00000608040073b4 */ /* 0x0001e40008011813 */
[----:B0-----:R-:W-:Y:S01]  /*9190*/  UMOV UR8, UR13 ;  /* 0x0000000d00087c82 */ /* 0x001fe20008000000 */
[----:B------:R-:W-:Y:S02]  /*91a0*/  UMOV UR11, UR18 ;  /* 0x00000012000b7c82 */ /* 0x000fe40008000000 */
[----:B------:R0:W-:Y:S02]  /*91b0*/  UTMALDG.3D [UR8], [UR24], desc[UR6] ;  /* 0x00000608180075b4 */ /* 0x0001e40008011000 */
[----:B0-----:R-:W-:Y:S05]  /*91c0*/  @P3 BRA `(.L_x_306) ;  /* 0xfffffffc003c3947 */ /* 0x001fea000383ffff */
.L_x_302:
[----:B------:R-:W-:Y:S05]  /*91d0*/  BSYNC B1 ;  /* 0x0000000000017941 */ /* 0x000fea0003800000 */
.L_x_301:
[----:B------:R-:W2:Y:S01]  /*91e0*/  LDL.64 R20, [R1] ;  /* 0x0000000001147983 */ /* 0x000ea20000100a00 */
[----:B------:R-:W-:Y:S01]  /*91f0*/  LOP3.LUT P4, RZ, R10, 0xff, RZ, 0xc0, !PT ;  /* 0x000000ff0aff7812 */ /* 0x000fe2000788c0ff */
[----:B------:R-:W-:Y:S01]  /*9200*/  VIADD R4, R9, UR40 ;  /* 0x0000002809047c36 */ /* 0x000fe20008000000 */
[----:B------:R-:W-:Y:S01]  /*9210*/  ULDC.64 UR4, c[0x0][0x650] ;  /* 0x0001940000047ab9 */ /* 0x000fe20000000a00 */
[----:B------:R-:W-:Y:S01]  /*9220*/  IMAD.U32 R9, RZ, RZ, UR40 ;  /* 0x00000028ff097e24 */ /* 0x000fe2000f8e00ff */
[----:B------:R-:W-:Y:S01]  /*9230*/  UISETP.GE.U32.AND UP0, UPT, UR40, 0x5, UPT ;  /* 0x000000052800788c */ /* 0x000fe2000bf06070 */
[----:B------:R-:W-:Y:S01]  /*9240*/  BSSY B1, `(.L_x_307) ;  /* 0x0000070000017945 */ /* 0x000fe20003800000 */
[----:B------:R-:W-:Y:S01]  /*9250*/  ISETP.GT.U32.AND P1, PT, R4, 0x4, PT ;  /* 0x000000040400780c */ /* 0x000fe20003f24070 */
[----:B------:R-:W-:Y:S01]  /*9260*/  IMAD.MOV.U32 R19, RZ, RZ, -0x1 ;  /* 0xffffffffff137424 */ /* 0x000fe200078e00ff */
[----:B------:R-:W-:Y:S01]  /*9270*/  PRMT R10, RZ, 0x7610, R10 ;  /* 0x00007610ff0a7816 */ /* 0x000fe2000000000a */
[----:B------:R-:W-:Y:S01]  /*9280*/  IMAD.MOV.U32 R22, RZ, RZ, -0x1 ;  /* 0xffffffffff167424 */ /* 0x000fe200078e00ff */
[----:B------:R-:W-:-:S02]  /*9290*/  ISETP.LT.U32.AND P1, PT, R9, 0x5, P1 ;  /* 0x000000050900780c */ /* 0x000fc40000f21070 */
[----:B------:R-:W-:Y:S01]  /*92a0*/  PLOP3.LUT P3, PT, PT, PT, UP0, 0x80, 0x0 ;  /* 0x000000000000781c */ /* 0x000fe20003f6f008 */
[----:B------:R-:W0:Y:S01]  /*92b0*/  @P4 S2R R7, SR_CgaCtaId ;  /* 0x0000000000074919 */ /* 0x000e220000008800 */
[----:B------:R-:W-:-:S04]  /*92c0*/  @P4 MOV R2, 0x400 ;  /* 0x0000040000024802 */ /* 0x000fc80000000f00 */
[----:B0-----:R-:W-:Y:S01]  /*92d0*/  @P4 LEA R5, R7, R2, 0x18 ;  /* 0x0000000207054211 */ /* 0x001fe200078ec0ff */
[----:B------:R-:W-:-:S03]  /*92e0*/  IMAD.WIDE.U32 R2, R4, -0x33333333, RZ ;  /* 0xcccccccd04027825 */ /* 0x000fc600078e00ff */
[----:B------:R0:W-:Y:S01]  /*92f0*/  @P4 SYNCS.ARRIVE.TRANS64.A1T0 RZ, [R5+URZ+0x88], RZ ;  /* 0x000088ff05ff49a7 */ /* 0x0001e2000810003f */
[----:B------:R-:W-:Y:S01]  /*9300*/  IMAD.MOV.U32 R2, RZ, RZ, -0x1 ;  /* 0xffffffffff027424 */ /* 0x000fe200078e00ff */
[----:B0-----:R-:W-:Y:S02]  /*9310*/  SHF.R.U32.HI R5, RZ, 0x2, R3 ;  /* 0x00000002ff057819 */ /* 0x001fe40000011603 */
[----:B------:R-:W-:-:S03]  /*9320*/  SEL R3, RZ, 0x1, !P1 ;  /* 0x00000001ff037807 */ /* 0x000fc60004800000 */
[----:B------:R-:W-:Y:S01]  /*9330*/  IMAD R9, R5, -0x5, R4 ;  /* 0xfffffffb05097824 */ /* 0x000fe200078e0204 */
[----:B------:R-:W-:Y:S02]  /*9340*/  LOP3.LUT R0, R0, R3, RZ, 0x3c, !PT ;  /* 0x0000000300007212 */ /* 0x000fe400078e3cff */
[----:B------:R-:W-:Y:S02]  /*9350*/  PRMT R3, RZ, 0x7610, R3 ;  /* 0x00007610ff037816 */ /* 0x000fe40000000003 */
[----:B------:R-:W-:Y:S02]  /*9360*/  @P3 LOP3.LUT R0, R0, 0x1, R5, 0x78, !PT ;  /* 0x0000000100003812 */ /* 0x000fe400078e7805 */
[----:B--2---:R-:W-:-:S04]  /*9370*/  IADD3 R18, P4, R18, R20, RZ ;  /* 0x0000001412127210 */ /* 0x004fc80007f9e0ff */
[----:B------:R-:W-:Y:S01]  /*9380*/  ISETP.GE.U32.AND P1, PT, R18, UR4, PT ;  /* 0x0000000412007c0c */ /* 0x000fe2000bf26070 */
[----:B------:R-:W-:-:S05]  /*9390*/  IMAD.X R17, R17, 0x1, R23, P4 ;  /* 0x0000000111117824 */ /* 0x000fca00020e0617 */
[----:B------:R-:W-:-:S13]  /*93a0*/  ISETP.GE.U32.AND.EX P1, PT, R17, UR5, PT, P1 ;  /* 0x0000000511007c0c */ /* 0x000fda000bf26110 */
[----:B------:R-:W-:Y:S05]  /*93b0*/  @P1 BRA `(.L_x_308) ;  /* 0x0000000400601947 */ /* 0x000fea0003800000 */
[----:B------:R-:W0:Y:S01]  /*93c0*/  S2R R12, SR_CTAID.X ;  /* 0x00000000000c7919 */ /* 0x000e220000002500 */
[----:B------:R-:W-:Y:S01]  /*93d0*/  ULDC.64 UR4, c[0x0][0x628] ;  /* 0x00018a0000047ab9 */ /* 0x000fe20000000a00 */
[----:B------:R-:W-:Y:S01]  /*93e0*/  ULDC UR7, c[0x0][0x630] ;  /* 0x00018c0000077ab9 */ /* 0x000fe20000000800 */
[----:B------:R-:W-:Y:S01]  /*93f0*/  ISETP.NE.U32.AND P1, PT, RZ, UR4, PT ;  /* 0x00000004ff007c0c */ /* 0x000fe2000bf25070 */
[----:B------:R-:W1:Y:S01]  /*9400*/  S2R R13, SR_CTAID.Y ;  /* 0x00000000000d7919 */ /* 0x000e620000002600 */
[----:B------:R-:W-:Y:S01]  /*9410*/  ULDC UR8, c[0x0][0x150] ;  /* 0x0000540000087ab9 */ /* 0x000fe20000000800 */
[----:B------:R-:W-:Y:S01]  /*9420*/  IMAD.MOV.U32 R2, RZ, RZ, R18 ;  /* 0x000000ffff027224 */ /* 0x000fe200078e0012 */
[----:B------:R-:W-:Y:S01]  /*9430*/  ISETP.NE.AND.EX P1, PT, RZ, UR5, PT, P1 ;  /* 0x00000005ff007c0c */ /* 0x000fe2000bf25310 */
[----:B------:R-:W-:Y:S01]  /*9440*/  IMAD.MOV.U32 R3, RZ, RZ, R17 ;  /* 0x000000ffff037224 */ /* 0x000fe200078e0011 */
[----:B0-----:R-:W-:-:S11]  /*9450*/  I2FP.F32.U32 R14, R12 ;  /* 0x0000000c000e7245 */ /* 0x001fd60000201000 */
[----:B------:R-:W-:Y:S05]  /*9460*/  @!P1 BRA `(.L_x_309) ;  /* 0x0000000000289947 */ /* 0x000fea0003800000 */
[----:B------:R-:W-:Y:S02]  /*9470*/  ULDC UR6, c[0x0][0x634] ;  /* 0x00018d0000067ab9 */ /* 0x000fe40000000800 */
[----:B------:R-:W-:-:S05]  /*9480*/  IADD3 R3, P1, R18, UR6, RZ ;  /* 0x0000000612037c10 */ /* 0x000fca000ff3e0ff */
[----:B------:R-:W-:-:S04]  /*9490*/  IMAD.X R11, RZ, RZ, R17, P1 ;  /* 0x000000ffff0b7224 */ /* 0x000fc800008e0611 */
[----:B------:R-:W-:-:S04]  /*94a0*/  IMAD.WIDE.U32 R4, R11, UR4, RZ ;  /* 0x000000040b047c25 */ /* 0x000fc8000f8e00ff */
[----:B------:R-:W-:-:S04]  /*94b0*/  IMAD.WIDE.U32 R4, P1, R3, UR5, R4 ;  /* 0x0000000503047c25 */ /* 0x000fc8000f820004 */
[----:B------:R-:W-:-:S04]  /*94c0*/  IMAD.WIDE.U32 R2, R3, UR4, RZ ;  /* 0x0000000403027c25 */ /* 0x000fc8000f8e00ff */
[----:B------:R-:W-:Y:S01]  /*94d0*/  IMAD.MOV.U32 R2, RZ, RZ, R5 ;  /* 0x000000ffff027224 */ /* 0x000fe200078e0005 */
[----:B------:R-:W-:Y:S01]  /*94e0*/  IADD3 RZ, P3, R3, R4, RZ ;  /* 0x0000000403ff7210 */ /* 0x000fe20007f7e0ff */
[----:B------:R-:W-:-:S04]  /*94f0*/  IMAD.X R3, RZ, RZ, RZ, P1 ;  /* 0x000000ffff037224 */ /* 0x000fc800008e06ff */
[----:B------:R-:W-:-:S08]  /*9500*/  IMAD.WIDE.U32.X R2, R11, UR5, R2, P3 ;  /* 0x000000050b027c25 */ /* 0x000fd000098e0402 */
.L_x_309:
[----:B------:R-:W0:Y:S01]  /*9510*/  LDC R21, c[0x0][0x65c] ;  /* 0x00019700ff157b82 */ /* 0x000e220000000800 */
[--C-:B------:R-:W-:Y:S01]  /*9520*/  SHF.R.U64 R11, R2, UR7, R3.reuse ;  /* 0x00000007020b7c19 */ /* 0x100fe20008001203 */
[----:B------:R-:W-:Y:S01]  /*9530*/  FMUL R14, R14, UR8 ;  /* 0x000000080e0e7c20 */ /* 0x000fe20008400000 */
[----:B------:R-:W-:Y:S01]  /*9540*/  SHF.R.U32.HI R2, RZ, UR7, R3 ;  /* 0x00000007ff027c19 */ /* 0x000fe20008011603 */
[----:B------:R-:W-:Y:S01]  /*9550*/  ULDC UR6, c[0x0][0x154] ;  /* 0x0000550000067ab9 */ /* 0x000fe20000000800 */
[----:B------:R-:W-:Y:S01]  /*9560*/  IADD3 R15, P1, RZ, -R11, RZ ;  /* 0x8000000bff0f7210 */ /* 0x000fe20007f3e0ff */
[----:B------:R-:W-:Y:S01]  /*9570*/  ULDC.64 UR4, c[0x0][0x620] ;  /* 0x0001880000047ab9 */ /* 0x000fe20000000a00 */
[----:B-1----:R-:W-:Y:S01]  /*9580*/  I2FP.F32.U32 R3, R13 ;  /* 0x0000000d00037245 */ /* 0x002fe20000201000 */
[----:B------:R-:W1:Y:S01]  /*9590*/  LDC R19, c[0x0][0x144] ;  /* 0x00005100ff137b82 */ /* 0x000e620000000800 */
[----:B------:R-:W2:Y:S01]  /*95a0*/  F2I.U32.TRUNC.NTZ R14, R14 ;  /* 0x0000000e000e7305 */ /* 0x000ea2000020f000 */
[----:B------:R-:W-:-:S02]  /*95b0*/  IMAD.X R2, RZ, RZ, ~R2, P1 ;  /* 0x000000ffff027224 */ /* 0x000fc400008e0e02 */
[----:B------:R-:W-:Y:S01]  /*95c0*/  FMUL R4, R3, UR6 ;  /* 0x0000000603047c20 */ /* 0x000fe20008400000 */
[----:B------:R-:W-:Y:S01]  /*95d0*/  IMAD.MOV.U32 R3, RZ, RZ, R17 ;  /* 0x000000ffff037224 */ /* 0x000fe200078e0011 */
[----:B------:R-:W-:Y:S01]  /*95e0*/  ULDC.64 UR6, c[0x0][0x640] ;  /* 0x0001900000067ab9 */ /* 0x000fe20000000a00 */
[----:B------:R-:W-:Y:S01]  /*95f0*/  IMAD R2, R2, UR4, RZ ;  /* 0x0000000402027c24 */ /* 0x000fe2000f8e02ff */
[----:B------:R-:W3:Y:S01]  /*9600*/  LDC R20, c[0x0][0x148] ;  /* 0x00005200ff147b82 */ /* 0x000ee20000000800 */
[----:B------:R-:W-:Y:S01]  /*9610*/  ISETP.NE.U32.AND P1, PT, RZ, UR6, PT ;  /* 0x00000006ff007c0c */ /* 0x000fe2000bf25070 */
[----:B------:R-:W4:Y:S01]  /*9620*/  F2I.U32.TRUNC.NTZ R4, R4 ;  /* 0x0000000400047305 */ /* 0x000f22000020f000 */
[----:B------:R-:W-:Y:S02]  /*9630*/  IMAD R5, R15, UR5, R2 ;  /* 0x000000050f057c24 */ /* 0x000fe4000f8e0202 */
[----:B------:R-:W-:Y:S01]  /*9640*/  IMAD.MOV.U32 R2, RZ, RZ, R18 ;  /* 0x000000ffff027224 */ /* 0x000fe200078e0012 */
[----:B------:R-:W-:-:S02]  /*9650*/  ISETP.NE.AND.EX P1, PT, RZ, UR7, PT, P1 ;  /* 0x00000007ff007c0c */ /* 0x000fc4000bf25310 */
[----:B0-----:R-:W-:Y:S01]  /*9660*/  ISETP.NE.AND P4, PT, R21, 0x1, PT ;  /* 0x000000011500780c */ /* 0x001fe20003f85270 */
[----:B------:R-:W-:Y:S01]  /*9670*/  IMAD.WIDE.U32 R2, R15, UR4, R2 ;  /* 0x000000040f027c25 */ /* 0x000fe2000f8e0002 */
[----:B------:R-:W-:-:S03]  /*9680*/  ULDC UR4, c[0x0][0x618] ;  /* 0x0001860000047ab9 */ /* 0x000fc60000000800 */
[----:B--2---:R-:W-:Y:S02]  /*9690*/  IMAD.MOV R14, RZ, RZ, -R14 ;  /* 0x000000ffff0e7224 */ /* 0x004fe400078e0a0e */
[----:B------:R-:W-:Y:S02]  /*96a0*/  IMAD.IADD R3, R3, 0x1, R5 ;  /* 0x0000000103037824 */ /* 0x000fe400078e0205 */
[----:B-1----:R-:W-:-:S03]  /*96b0*/  IMAD R12, R19, R14, R12 ;  /* 0x0000000e130c7224 */ /* 0x002fc600078e020c */
[--C-:B------:R-:W-:Y:S01]  /*96c0*/  SHF.R.U64 R14, R2, UR4, R3.reuse ;  /* 0x00000004020e7c19 */ /* 0x100fe20008001203 */
[----:B----4-:R-:W-:Y:S01]  /*96d0*/  IMAD.MOV R2, RZ, RZ, -R4 ;  /* 0x000000ffff027224 */ /* 0x010fe200078e0a04 */
[----:B------:R-:W-:Y:S01]  /*96e0*/  SHF.R.U32.HI R3, RZ, UR4, R3 ;  /* 0x00000004ff037c19 */ /* 0x000fe20008011603 */
[----:B------:R-:W-:Y:S02]  /*96f0*/  ULDC UR4, c[0x0][0x608] ;  /* 0x0001820000047ab9 */ /* 0x000fe40000000800 */
[----:B---3--:R-:W-:Y:S01]  /*9700*/  @P4 IMAD R12, R20, R2, R13 ;  /* 0x00000002140c4224 */ /* 0x008fe200078e020d */
[--C-:B------:R-:W-:Y:S02]  /*9710*/  SHF.R.U64 R19, R14, UR4, R3.reuse ;  /* 0x000000040e137c19 */ /* 0x100fe40008001203 */
[----:B------:R-:W-:Y:S01]  /*9720*/  SHF.R.U32.HI R2, RZ, UR4, R3 ;  /* 0x00000004ff027c19 */ /* 0x000fe20008011603 */
[----:B------:R-:W-:-:S03]  /*9730*/  ULDC UR4, c[0x0][0x658] ;  /* 0x0001960000047ab9 */ /* 0x000fc60000000800 */
[--C-:B------:R-:W-:Y:S02]  /*9740*/  SHF.R.U64 R13, R19, UR4, R2.reuse ;  /* 0x00000004130d7c19 */ /* 0x100fe40008001202 */
[----:B------:R-:W-:-:S03]  /*9750*/  SHF.R.U32.HI R2, RZ, UR4, R2 ;  /* 0x00000004ff027c19 */ /* 0x000fc60008011602 */
[----:B------:R-:W-:Y:S02]  /*9760*/  IMAD.MOV.U32 R4, RZ, RZ, R13 ;  /* 0x000000ffff047224 */ /* 0x000fe400078e000d */
[----:B------:R-:W-:Y:S01]  /*9770*/  IMAD.MOV.U32 R3, RZ, RZ, R2 ;  /* 0x000000ffff037224 */ /* 0x000fe200078e0002 */
[----:B------:R-:W-:Y:S06]  /*9780*/  @!P1 BRA `(.L_x_310) ;  /* 0x00000000002c9947 */ /* 0x000fec0003800000 */
        /* <DEDUP_REMOVED lines=9> */
[----:B------:R-:W-:-:S04]  /*9820*/  IMAD.WIDE.U32.X R2, R15, UR7, R2, P3 ;  /* 0x000000070f027c25 */ /* 0x000fc800098e0402 */
[----:B------:R-:W-:-:S07]  /*9830*/  IMAD.MOV.U32 R4, RZ, RZ, R2 ;  /* 0x000000ffff047224 */ /* 0x000fce00078e0002 */
.L_x_310:
[----:B------:R-:W-:Y:S01]  /*9840*/  ULDC UR4, c[0x0][0x648] ;  /* 0x0001920000047ab9 */ /* 0x000fe20000000800 */
[----:B------:R-:W-:Y:S01]  /*9850*/  LOP3.LUT R2, R19, UR15, RZ, 0xc0, !PT ;  /* 0x0000000f13027c12 */ /* 0x000fe2000f8ec0ff */
[----:B------:R-:W-:Y:S01]  /*9860*/  ULDC UR5, c[0x0][0x610] ;  /* 0x0001840000057ab9 */ /* 0x000fe20000000800 */
[----:B------:R-:W-:Y:S01]  /*9870*/  SHF.R.U64 R3, R4, UR4, R3 ;  /* 0x0000000404037c19 */ /* 0x000fe20008001203 */
[----:B------:R-:W-:Y:S01]  /*9880*/  ULDC UR4, c[0x0][0x638] ;  /* 0x00018e0000047ab9 */ /* 0x000fe20000000800 */
[----:B------:R-:W-:-:S03]  /*9890*/  LOP3.LUT R14, R14, UR14, RZ, 0xc0, !PT ;  /* 0x0000000e0e0e7c12 */ /* 0x000fc6000f8ec0ff */
[----:B------:R-:W-:Y:S02]  /*98a0*/  IMAD.MOV R4, RZ, RZ, -R3 ;  /* 0x000000ffff047224 */ /* 0x000fe400078e0a03 */
[----:B------:R-:W-:Y:S02]  /*98b0*/  IMAD R3, R3, UR16, R2 ;  /* 0x0000001003037c24 */ /* 0x000fe4000f8e0202 */
[----:B------:R-:W-:Y:S01]  /*98c0*/  IMAD R13, R4, UR4, R13 ;  /* 0x00000004040d7c24 */ /* 0x000fe2000f8e020d */
[----:B------:R-:W-:Y:S01]  /*98d0*/  ULDC UR4, c[0x0][0x600] ;  /* 0x0001800000047ab9 */ /* 0x000fe20000000800 */
[----:B------:R-:W-:Y:S02]  /*98e0*/  IMAD R12, R3, UR5, R12 ;  /* 0x00000005030c7c24 */ /* 0x000fe4000f8e020c */
[----:B------:R-:W-:Y:S02]  /*98f0*/  IMAD R13, R13, UR4, R14 ;  /* 0x000000040d0d7c24 */ /* 0x000fe4000f8e020e */
[----:B------:R-:W-:-:S02]  /*9900*/  IMAD.MOV.U32 R3, RZ, RZ, 0x1 ;  /* 0x00000001ff037424 */ /* 0x000fc400078e00ff */
[----:B------:R-:W-:Y:S01]  /*9910*/  IMAD.MOV.U32 R2, RZ, RZ, R11 ;  /* 0x000000ffff027224 */ /* 0x000fe200078e000b */
[----:B------:R-:W-:Y:S02]  /*9920*/  SEL R22, R13, R12, !P4 ;  /* 0x0000000c0d167207 */ /* 0x000fe40006000000 */
[----:B------:R-:W-:-:S07]  /*9930*/  SEL R19, R12, R13, !P4 ;  /* 0x0000000d0c137207 */ /* 0x000fce0006000000 */
.L_x_308:
[----:B------:R-:W-:Y:S05]  /*9940*/  BSYNC B1 ;  /* 0x0000000000017941 */ /* 0x000fea0003800000 */
.L_x_307:
[----:B------:R-:W-:-:S13]  /*9950*/  LOP3.LUT P1, RZ, R3, 0xff, RZ, 0xc0, !PT ;  /* 0x000000ff03ff7812 */ /* 0x000fda000782c0ff */
[----:B------:R-:W-:Y:S05]  /*9960*/  @P1 BRA `(.L_x_311) ;  /* 0xfffffff4001c1947 */ /* 0x000fea000383ffff */
[----:B------:R-:W-:Y:S05]  /*9970*/  BSYNC B0 ;  /* 0x0000000000007941 */ /* 0x000fea0003800000 */
.L_x_299:
[----:B------:R-:W-:-:S03]  /*9980*/  UMOV UR4, 0xffffffff ;  /* 0xffffffff00047882 */ /* 0x000fc60000000000 */
[----:B------:R-:W-:Y:S05]  /*9990*/  BRA.DIV UR4, `(.L_x_312) ;  /* 0x0000000604647947 */ /* 0x000fea000b800000 */
[----:B------:R-:W-:-:S13]  /*99a0*/  ELECT P6, URZ, PT ;  /* 0x00000000003f782f */ /* 0x000fda00038c0000 */
.L_x_329:
[----:B------:R-:W-:Y:S04]  /*99b0*/  BSSY B0, `(.L_x_313) ;  /* 0x0000034000007945 */ /* 0x000fe80003800000 */
[----:B------:R-:W-:Y:S05]  /*99c0*/  @!P6 BRA `(.L_x_314) ;  /* 0x0000000000c8e947 */ /* 0x000fea0003800000 */
[----:B------:R-:W-:-:S04]  /*99d0*/  LOP3.LUT R16, R16, 0x2, RZ, 0xfc, !PT ;  /* 0x0000000210107812 */ /* 0x000fc800078efcff */
[----:B------:R-:W-:-:S13]  /*99e0*/  ISETP.NE.AND P0, PT, R16, 0x3, PT ;  /* 0x000000031000780c */ /* 0x000fda0003f05270 */
[----:B------:R-:W-:Y:S05]  /*99f0*/  @!P0 BRA `(.L_x_315) ;  /* 0x0000000000048947 */ /* 0x000fea0003800000 */
[----:B------:R-:W-:Y:S01]  /*9a00*/  BPT.TRAP 0x1 ;  /* 0x000000040000795c */ /* 0x000fe20000300000 */
.L_x_315:
[----:B------:R-:W0:Y:S01]  /*9a10*/  S2R R3, SR_CgaCtaId ;  /* 0x0000000000037919 */ /* 0x000e220000008800 */
[----:B------:R-:W-:Y:S02]  /*9a20*/  MOV R2, 0x400 ;  /* 0x0000040000027802 */ /* 0x000fe40000000f00 */
[----:B------:R-:W-:Y:S02]  /*9a30*/  SHF.L.U32 R4, R0, 0x1f, RZ ;  /* 0x0000001f00047819 */ /* 0x000fe400000006ff */
[----:B0-----:R-:W-:-:S05]  /*9a40*/  LEA R2, R3, R2, 0x18 ;  /* 0x0000000203027211 */ /* 0x001fca00078ec0ff */
[----:B------:R-:W-:-:S04]  /*9a50*/  VIADD R2, R2, 0x28 ;  /* 0x0000002802027836 */ /* 0x000fc80000000000 */
[C---:B------:R-:W-:Y:S02]  /*9a60*/  IMAD R7, R9.reuse, 0x8, R2 ;  /* 0x0000000809077824 */ /* 0x040fe400078e0202 */
[----:B------:R-:W-:Y:S02]  /*9a70*/  VIADD R9, R9, 0x1 ;  /* 0x0000000109097836 */ /* 0x000fe40000000000 */
[----:B------:R-:W0:Y:S03]  /*9a80*/  SYNCS.PHASECHK.TRANS64.TRYWAIT P0, [R7+URZ], R4 ;  /* 0x00000004070075a7 */ /* 0x000e26000800017f */
[----:B------:R-:W-:-:S04]  /*9a90*/  ISETP.NE.AND P1, PT, R9, 0x5, PT ;  /* 0x000000050900780c */ /* 0x000fc80003f25270 */
[----:B------:R-:W-:Y:S02]  /*9aa0*/  SEL R3, RZ, 0x1, P1 ;  /* 0x00000001ff037807 */ /* 0x000fe40000800000 */
[----:B------:R-:W-:Y:S02]  /*9ab0*/  SEL R9, R9, RZ, P1 ;  /* 0x000000ff09097207 */ /* 0x000fe40000800000 */
[----:B------:R-:W-:-:S03]  /*9ac0*/  LOP3.LUT R6, R0, R3, RZ, 0x3c, !PT ;  /* 0x0000000300067212 */ /* 0x000fc600078e3cff */
[----:B------:R-:W-:Y:S01]  /*9ad0*/  IMAD R8, R9, 0x8, R2 ;  /* 0x0000000809087824 */ /* 0x000fe200078e0202 */
[----:B------:R-:W-:Y:S01]  /*9ae0*/  SHF.L.U32 R5, R6, 0x1f, RZ ;  /* 0x0000001f06057819 */ /* 0x000fe200000006ff */
[----:B0-----:R-:W-:Y:S06]  /*9af0*/  @!P0 BRA `(.L_x_316) ;  /* 0x00000004002c8947 */ /* 0x001fec0003800000 */
.L_x_330:
[----:B------:R-:W1:Y:S01]  /*9b00*/  SYNCS.PHASECHK.TRANS64.TRYWAIT P0, [R8+URZ], R5 ;  /* 0x00000005080075a7 */ /* 0x000e62000800017f */
[----:B------:R-:W-:-:S05]  /*9b10*/  VIADD R0, R9, 0x1 ;  /* 0x0000000109007836 */ /* 0x000fca0000000000 */
[----:B------:R-:W-:-:S04]  /*9b20*/  ISETP.NE.AND P1, PT, R0, 0x5, PT ;  /* 0x000000050000780c */ /* 0x000fc80003f25270 */
[----:B------:R-:W-:Y:S02]  /*9b30*/  SEL R3, RZ, 0x1, P1 ;  /* 0x00000001ff037807 */ /* 0x000fe40000800000 */
[----:B0-----:R-:W-:Y:S02]  /*9b40*/  SEL R7, R0, RZ, P1 ;  /* 0x000000ff00077207 */ /* 0x001fe40000800000 */
[----:B------:R-:W-:-:S03]  /*9b50*/  LOP3.LUT R6, R6, R3, RZ, 0x3c, !PT ;  /* 0x0000000306067212 */ /* 0x000fc600078e3cff */
[----:B------:R-:W-:Y:S01]  /*9b60*/  IMAD R9, R7, 0x8, R2 ;  /* 0x0000000807097824 */ /* 0x000fe200078e0202 */
[----:B------:R-:W-:Y:S01]  /*9b70*/  SHF.L.U32 R4, R6, 0x1f, RZ ;  /* 0x0000001f06047819 */ /* 0x000fe200000006ff */
[----:B-1----:R-:W-:Y:S06]  /*9b80*/  @!P0 BRA `(.L_x_317) ;  /* 0x00000004001c8947 */ /* 0x002fec0003800000 */
.L_x_331:
[----:B------:R-:W1:Y:S01]  /*9b90*/  SYNCS.PHASECHK.TRANS64.TRYWAIT P0, [R9+URZ], R4 ;  /* 0x00000004090075a7 */ /* 0x000e62000800017f */
[----:B------:R-:W-:-:S05]  /*9ba0*/  VIADD R0, R7, 0x1 ;  /* 0x0000000107007836 */ /* 0x000fca0000000000 */
[----:B------:R-:W-:-:S04]  /*9bb0*/  ISETP.NE.AND P1, PT, R0, 0x5, PT ;  /* 0x000000050000780c */ /* 0x000fc80003f25270 */
[----:B------:R-:W-:Y:S02]  /*9bc0*/  SEL R3, RZ, 0x1, P1 ;  /* 0x00000001ff037807 */ /* 0x000fe40000800000 */
[----:B------:R-:W-:Y:S02]  /*9bd0*/  SEL R7, R0, RZ, P1 ;  /* 0x000000ff00077207 */ /* 0x000fe40000800000 */
[----:B------:R-:W-:-:S03]  /*9be0*/  LOP3.LUT R11, R6, R3, RZ, 0x3c, !PT ;  /* 0x00000003060b7212 */ /* 0x000fc600078e3cff */
[----:B------:R-:W-:Y:S01]  /*9bf0*/  IMAD R6, R7, 0x8, R2 ;  /* 0x0000000807067824 */ /* 0x000fe200078e0202 */
[----:B0-----:R-:W-:Y:S01]  /*9c00*/  SHF.L.U32 R5, R11, 0x1f, RZ ;  /* 0x0000001f0b057819 */ /* 0x001fe200000006ff */
[----:B-1----:R-:W-:Y:S06]  /*9c10*/  @!P0 BRA `(.L_x_318) ;  /* 0x00000004000c8947 */ /* 0x002fec0003800000 */
.L_x_332:
[----:B------:R-:W1:Y:S01]  /*9c20*/  SYNCS.PHASECHK.TRANS64.TRYWAIT P0, [R6+URZ], R5 ;  /* 0x00000005060075a7 */ /* 0x000e62000800017f */
[----:B------:R-:W-:-:S05]  /*9c30*/  VIADD R0, R7, 0x1 ;  /* 0x0000000107007836 */ /* 0x000fca0000000000 */
[----:B------:R-:W-:-:S04]  /*9c40*/  ISETP.NE.AND P1, PT, R0, 0x5, PT ;  /* 0x000000050000780c */ /* 0x000fc80003f25270 */
[----:B0-----:R-:W-:Y:S02]  /*9c50*/  SEL R4, RZ, 0x1, P1 ;  /* 0x00000001ff047807 */ /* 0x001fe40000800000 */
[----:B------:R-:W-:Y:S02]  /*9c60*/  SEL R3, R0, RZ, P1 ;  /* 0x000000ff00037207 */ /* 0x000fe40000800000 */
[----:B------:R-:W-:Y:S01]  /*9c70*/  LOP3.LUT R0, R11, R4, RZ, 0x3c, !PT ;  /* 0x000000040b007212 */ /* 0x000fe200078e3cff */
[----:B-1----:R-:W-:Y:S06]  /*9c80*/  @!P0 BRA `(.L_x_319) ;  /* 0x0000000400048947 */ /* 0x002fec0003800000 */
.L_x_333:
[----:B------:R-:W-:Y:S01]  /*9c90*/  IMAD R3, R3, 0x8, R2 ;  /* 0x0000000803037824 */ /* 0x000fe200078e0202 */
[----:B------:R-:W-:-:S07]  /*9ca0*/  SHF.L.U32 R0, R0, 0x1f, RZ ;  /* 0x0000001f00007819 */ /* 0x000fce00000006ff */
.L_x_320:
[----:B-1----:R1:W2:Y:S02]  /*9cb0*/  SYNCS.PHASECHK.TRANS64.TRYWAIT P0, [R3+URZ], R0 ;  /* 0x00000000030075a7 */ /* 0x0022a4000800017f */
[----:B--2---:R-:W-:Y:S05]  /*9cc0*/  @!P0 NANOSLEEP.SYNCS 0x989680 ;  /* 0x009896800000895d */ /* 0x004fea0003900000 */
[----:B------:R-:W2:Y:S02]  /*9cd0*/  @!P0 SYNCS.PHASECHK.TRANS64 P0, [R3+URZ], R0 ;  /* 0x00000000030085a7 */ /* 0x000ea4000800007f */
[----:B--2---:R-:W-:Y:S05]  /*9ce0*/  @!P0 BRA `(.L_x_320) ;  /* 0xfffffffc00f08947 */ /* 0x004fea000383ffff */
.L_x_314:
[----:B------:R-:W-:Y:S05]  /*9cf0*/  BSYNC B0 ;  /* 0x0000000000007941 */ /* 0x000fea0003800000 */
.L_x_313:
[----:B------:R-:W-:Y:S05]  /*9d00*/  EXIT ;  /* 0x000000000000794d */ /* 0x000fea0003800000 */
.L_x_19:
[----:B-1----:R1:W2:Y:S02]  /*9d10*/  SYNCS.PHASECHK.TRANS64.TRYWAIT P0, [R159+URZ], R0 ;  /* 0x000000009f0075a7 */ /* 0x0022a4000800017f */
[----:B--2---:R-:W-:Y:S05]  /*9d20*/  @!P0 NANOSLEEP.SYNCS 0x989680 ;  /* 0x009896800000895d */ /* 0x004fea0003900000 */
[----:B------:R-:W2:Y:S02]  /*9d30*/  @!P0 SYNCS.PHASECHK.TRANS64 P0, [R159+URZ], R0 ;  /* 0x000000009f0085a7 */ /* 0x000ea4000800007f */
[----:B--2---:R-:W-:Y:S05]  /*9d40*/  @!P0 BRA `(.L_x_19) ;  /* 0xfffffffc00f08947 */ /* 0x004fea000383ffff */
[----:B------:R-:W-:Y:S05]  /*9d50*/  BRA `(.L_x_321) ;  /* 0xffffff7800487947 */ /* 0x000fea000383ffff */
.L_x_24:
[----:B--2---:R2:W3:Y:S02]  /*9d60*/  SYNCS.PHASECHK.TRANS64.TRYWAIT P1, [R3+URZ], R0 ;  /* 0x00000000030075a7 */ /* 0x0044e4000802017f */
[----:B---3--:R-:W-:Y:S05]  /*9d70*/  @!P1 NANOSLEEP.SYNCS 0x989680 ;  /* 0x009896800000995d */ /* 0x008fea0003900000 */
[----:B------:R-:W3:Y:S02]  /*9d80*/  @!P1 SYNCS.PHASECHK.TRANS64 P1, [R3+URZ], R0 ;  /* 0x00000000030095a7 */ /* 0x000ee4000802007f */
[----:B---3--:R-:W-:Y:S05]  /*9d90*/  @!P1 BRA `(.L_x_24) ;  /* 0xfffffffc00f09947 */ /* 0x008fea000383ffff */
[----:B------:R-:W-:Y:S05]  /*9da0*/  BRA `(.L_x_23) ;  /* 0xffffff7800b87947 */ /* 0x000fea000383ffff */
.L_x_29:
[----:B--2---:R-:W-:-:S04]  /*9db0*/  IMAD.U32 R5, RZ, RZ, UR4 ;  /* 0x00000004ff057e24 */ /* 0x004fc8000f8e00ff */
[----:B------:R2:W3:Y:S03]  /*9dc0*/  SYNCS.PHASECHK.TRANS64.TRYWAIT P1, [R5+URZ], R4 ;  /* 0x00000004050075a7 */ /* 0x0004e6000802017f */
[----:B---3--:R-:W-:Y:S05]  /*9dd0*/  @!P1 NANOSLEEP.SYNCS 0x989680 ;  /* 0x009896800000995d */ /* 0x008fea0003900000 */
[----:B------:R-:W3:Y:S02]  /*9de0*/  @!P1 SYNCS.PHASECHK.TRANS64 P1, [R5+URZ], R4 ;  /* 0x00000004050095a7 */ /* 0x000ee4000802007f */
[----:B---3--:R-:W-:Y:S05]  /*9df0*/  @!P1 BRA `(.L_x_29) ;  /* 0xfffffffc00ec9947 */ /* 0x008fea000383ffff */
[----:B------:R-:W-:Y:S05]  /*9e00*/  BRA `(.L_x_28) ;  /* 0xffffff7c00887947 */ /* 0x000fea000383ffff */
.L_x_35:
[----:B-1----:R1:W2:Y:S02]  /*9e10*/  SYNCS.PHASECHK.TRANS64.TRYWAIT P0, [R159+URZ+0x10], R0 ;  /* 0x000010009f0075a7 */ /* 0x0022a4000800017f */
[----:B--2---:R-:W-:Y:S05]  /*9e20*/  @!P0 NANOSLEEP.SYNCS 0x989680 ;  /* 0x009896800000895d */ /* 0x004fea0003900000 */
[----:B------:R-:W2:Y:S02]  /*9e30*/  @!P0 SYNCS.PHASECHK.TRANS64 P0, [R159+URZ+0x10], R0 ;  /* 0x000010009f0085a7 */ /* 0x000ea4000800007f */
[----:B--2---:R-:W-:Y:S05]  /*9e40*/  @!P0 BRA `(.L_x_35) ;  /* 0xfffffffc00f08947 */ /* 0x004fea000383ffff */
[----:B------:R-:W-:Y:S05]  /*9e50*/  BRA `(.L_x_322) ;  /* 0xffffff8000d47947 */ /* 0x000fea000383ffff */
.L_x_300:
[----:B------:R-:W-:Y:S01]  /*9e60*/  BSSY B1, `(.L_x_323) ;  /* 0x0000006000017945 */ /* 0x000fe20003800000 */
[----:B------:R-:W-:-:S07]  /*9e70*/  IMAD.MOV.U32 R15, RZ, RZ, -0x1 ;  /* 0xffffffffff0f7424 */ /* 0x000fce00078e00ff */
[----:B-----5:R-:W-:Y:S05]  /*9e80*/  WARPSYNC.COLLECTIVE R15, `(.L_x_324) ;  /* 0x000000000f0c7348 */ /* 0x020fea0003c00000 */
[----:B------:R-:W-:Y:S02]  /*9e90*/  ELECT P6, UR62, PT ;  /* 0x00000000003e782f */ /* 0x000fe400038c0000 */
[----:B------:R-:W-:Y:S01]  /*9ea0*/  MOV R14, UR62 ;  /* 0x0000003e000e7c02 */ /* 0x000fe20008000f00 */
[----:B-----5:R-:W-:Y:S10]  /*9eb0*/  ENDCOLLECTIVE ;  /* 0x000000000000791b */ /* 0x020ff40003800000 */
.L_x_324:
[----:B------:R-:W-:Y:S05]  /*9ec0*/  BSYNC B1 ;  /* 0x0000000000017941 */ /* 0x000fea0003800000 */
.L_x_323:
[----:B------:R-:W-:Y:S05]  /*9ed0*/  BRA `(.L_x_325) ;  /* 0xffffffec00cc7947 */ /* 0x000fea000383ffff */
.L_x_303:
[----:B0-----:R0:W1:Y:S02]  /*9ee0*/  SYNCS.PHASECHK.TRANS64.TRYWAIT P1, [R13+URZ+0x28], R4 ;  /* 0x000028040d0075a7 */ /* 0x001064000802017f */
[----:B-1----:R-:W-:Y:S05]  /*9ef0*/  @!P1 NANOSLEEP.SYNCS 0x989680 ;  /* 0x009896800000995d */ /* 0x002fea0003900000 */
[----:B------:R-:W1:Y:S02]  /*9f00*/  @!P1 SYNCS.PHASECHK.TRANS64 P1, [R13+URZ+0x28], R4 ;  /* 0x000028040d0095a7 */ /* 0x000e64000802007f */
[----:B-1----:R-:W-:Y:S05]  /*9f10*/  @!P1 BRA `(.L_x_303) ;  /* 0xfffffffc00f09947 */ /* 0x002fea000383ffff */
[----:B------:R-:W-:Y:S05]  /*9f20*/  BRA `(.L_x_326) ;  /* 0xfffffff000087947 */ /* 0x000fea000383ffff */
.L_x_312:
[----:B------:R-:W-:Y:S01]  /*9f30*/  BSSY B0, `(.L_x_327) ;  /* 0x0000006000007945 */ /* 0x000fe20003800000 */
[----:B------:R-:W-:-:S07]  /*9f40*/  IMAD.MOV.U32 R15, RZ, RZ, -0x1 ;  /* 0xffffffffff0f7424 */ /* 0x000fce00078e00ff */
[----:B-----5:R-:W-:Y:S05]  /*9f50*/  WARPSYNC.COLLECTIVE R15, `(.L_x_328) ;  /* 0x000000000f0c7348 */ /* 0x020fea0003c00000 */
[----:B------:R-:W-:Y:S02]  /*9f60*/  ELECT P6, UR62, PT ;  /* 0x00000000003e782f */ /* 0x000fe400038c0000 */
[----:B------:R-:W-:Y:S01]  /*9f70*/  MOV R14, UR62 ;  /* 0x0000003e000e7c02 */ /* 0x000fe20008000f00 */
[----:B-----5:R-:W-:Y:S10]  /*9f80*/  ENDCOLLECTIVE ;  /* 0x000000000000791b */ /* 0x020ff40003800000 */
.L_x_328:
[----:B------:R-:W-:Y:S05]  /*9f90*/  BSYNC B0 ;  /* 0x0000000000007941 */ /* 0x000fea0003800000 */
.L_x_327:
[----:B------:R-:W-:Y:S05]  /*9fa0*/  BRA `(.L_x_329) ;  /* 0xfffffff800807947 */ /* 0x000fea000383ffff */
.L_x_316:
[----:B0-----:R0:W1:Y:S02]  /*9fb0*/  SYNCS.PHASECHK.TRANS64.TRYWAIT P0, [R7+URZ], R4 ;  /* 0x00000004070075a7 */ /* 0x001064000800017f */
[----:B-1----:R-:W-:Y:S05]  /*9fc0*/  @!P0 NANOSLEEP.SYNCS 0x989680 ;  /* 0x009896800000895d */ /* 0x002fea0003900000 */
[----:B------:R-:W1:Y:S02]  /*9fd0*/  @!P0 SYNCS.PHASECHK.TRANS64 P0, [R7+URZ], R4 ;  /* 0x00000004070085a7 */ /* 0x000e64000800007f */
[----:B-1----:R-:W-:Y:S05]  /*9fe0*/  @!P0 BRA `(.L_x_316) ;  /* 0xfffffffc00f08947 */ /* 0x002fea000383ffff */
[----:B------:R-:W-:Y:S05]  /*9ff0*/  BRA `(.L_x_330) ;  /* 0xfffffff800c07947 */ /* 0x000fea000383ffff */
.L_x_317:
[----:B0-----:R0:W1:Y:S02]  /*a000*/  SYNCS.PHASECHK.TRANS64.TRYWAIT P0, [R8+URZ], R5 ;  /* 0x00000005080075a7 */ /* 0x001064000800017f */
[----:B-1----:R-:W-:Y:S05]  /*a010*/  @!P0 NANOSLEEP.SYNCS 0x989680 ;  /* 0x009896800000895d */ /* 0x002fea0003900000 */
[----:B------:R-:W1:Y:S02]  /*a020*/  @!P0 SYNCS.PHASECHK.TRANS64 P0, [R8+URZ], R5 ;  /* 0x00000005080085a7 */ /* 0x000e64000800007f */
[----:B-1----:R-:W-:Y:S05]  /*a030*/  @!P0 BRA `(.L_x_317) ;  /* 0xfffffffc00f08947 */ /* 0x002fea000383ffff */
[----:B------:R-:W-:Y:S05]  /*a040*/  BRA `(.L_x_331) ;  /* 0xfffffff800d07947 */ /* 0x000fea000383ffff */
.L_x_318:
[----:B0-----:R0:W1:Y:S02]  /*a050*/  SYNCS.PHASECHK.TRANS64.TRYWAIT P0, [R9+URZ], R4 ;  /* 0x00000004090075a7 */ /* 0x001064000800017f */
[----:B-1----:R-:W-:Y:S05]  /*a060*/  @!P0 NANOSLEEP.SYNCS 0x989680 ;  /* 0x009896800000895d */ /* 0x002fea0003900000 */
[----:B------:R-:W1:Y:S02]  /*a070*/  @!P0 SYNCS.PHASECHK.TRANS64 P0, [R9+URZ], R4 ;  /* 0x00000004090085a7 */ /* 0x000e64000800007f */
[----:B-1----:R-:W-:Y:S05]  /*a080*/  @!P0 BRA `(.L_x_318) ;  /* 0xfffffffc00f08947 */ /* 0x002fea000383ffff */
[----:B------:R-:W-:Y:S05]  /*a090*/  BRA `(.L_x_332) ;  /* 0xfffffff800e07947 */ /* 0x000fea000383ffff */
.L_x_319:
[----:B0-----:R0:W1:Y:S02]  /*a0a0*/  SYNCS.PHASECHK.TRANS64.TRYWAIT P0, [R6+URZ], R5 ;  /* 0x00000005060075a7 */ /* 0x001064000800017f */
[----:B-1----:R-:W-:Y:S05]  /*a0b0*/  @!P0 NANOSLEEP.SYNCS 0x989680 ;  /* 0x009896800000895d */ /* 0x002fea0003900000 */
[----:B------:R-:W1:Y:S02]  /*a0c0*/  @!P0 SYNCS.PHASECHK.TRANS64 P0, [R6+URZ], R5 ;  /* 0x00000005060085a7 */ /* 0x000e64000800007f */
[----:B-1----:R-:W-:Y:S05]  /*a0d0*/  @!P0 BRA `(.L_x_319) ;  /* 0xfffffffc00f08947 */ /* 0x002fea000383ffff */
[----:B------:R-:W-:Y:S05]  /*a0e0*/  BRA `(.L_x_333) ;  /* 0xfffffff800e87947 */ /* 0x000fea000383ffff */
.L_x_334:
[----:B------:R-:W-:-:S00]  /*a0f0*/  BRA `(.L_x_334) ;  /* 0xfffffffc00fc7947 */ /* 0x000fc0000383ffff */
[----:B------:R-:W-:-:S00]  /*a100*/  NOP ;  /* 0x0000000000007918 */ /* 0x000fc00000000000 */
[----:B------:R-:W-:-:S00]  /*a110*/  NOP ;  /* 0x0000000000007918 */ /* 0x000fc00000000000 */
[----:B------:R-:W-:-:S00]  /*a120*/  NOP ;  /* 0x0000000000007918 */ /* 0x000fc00000000000 */
[----:B------:R-:W-:-:S00]  /*a130*/  NOP ;  /* 0x0000000000007918 */ /* 0x000fc00000000000 */
[----:B------:R-:W-:-:S00]  /*a140*/  NOP ;  /* 0x0000000000007918 */ /* 0x000fc00000000000 */
[----:B------:R-:W-:-:S00]  /*a150*/  NOP ;  /* 0x0000000000007918 */ /* 0x000fc00000000000 */
[----:B------:R-:W-:-:S00]  /*a160*/  NOP ;  /* 0x0000000000007918 */ /* 0x000fc00000000000 */
[----:B------:R-:W-:-:S00]  /*a170*/  NOP ;  /* 0x0000000000007918 */ /* 0x000fc00000000000 */
.L_x_335:


//--------------------- .nv.global.init           --------------------------
	.section	.nv.global.init,"aw",@progbits
.nv.global.init:
	.type		$str$22,@object
	.size		$str$22,($str$23 - $str$22)
$str$22:
        /*0000*/ 	.byte	0x6b, 0x5f, 0x74, 0x69, 0x6c, 0x65, 0x5f, 0x63, 0x6f, 0x75, 0x6e, 0x74, 0x20, 0x3e, 0x3d, 0x20
        /*0010*/ 	.byte	0x31, 0x00
	.type		$str$23,@object
	.size		$str$23,(__unnamed_1 - $str$23)
$str$23:
        /*0012*/ 	.byte	0x2f, 0x74, 0x6d, 0x70, 0x2f, 0x63, 0x75, 0x74, 0x6c, 0x61, 0x73, 0x73, 0x5f, 0x73, 0x77, 0x65
        /*0022*/ 	.byte	0x65, 0x70, 0x5f, 0x73, 0x72, 0x63, 0x2f, 0x69, 0x6e, 0x63, 0x6c, 0x75, 0x64, 0x65, 0x2f, 0x63
        /*0032*/ 	.byte	0x75, 0x74, 0x6c, 0x61, 0x73, 0x73, 0x2f, 0x67, 0x65, 0x6d, 0x6d, 0x2f, 0x63, 0x6f, 0x6c, 0x6c
        /*0042*/ 	.byte	0x65, 0x63, 0x74, 0x69, 0x76, 0x65, 0x2f, 0x73, 0x6d, 0x39, 0x30, 0x5f, 0x6d, 0x6d, 0x61, 0x5f
        /*0052*/ 	.byte	0x74, 0x6d, 0x61, 0x5f, 0x67, 0x6d, 0x6d, 0x61, 0x5f, 0x73, 0x73, 0x5f, 0x77, 0x61, 0x72, 0x70
        /*0062*/ 	.byte	0x73, 0x70, 0x65, 0x63, 0x69, 0x61, 0x6c, 0x69, 0x7a, 0x65, 0x64, 0x2e, 0x68, 0x70, 0x70, 0x00
	.type		__unnamed_1,@object
	.size		__unnamed_1,(.L_0 - __unnamed_1)
__unnamed_1:
        /*0072*/ 	.byte	0x76, 0x6f, 0x69, 0x64, 0x20, 0x63, 0x75, 0x74, 0x6c, 0x61, 0x73, 0x73, 0x3a, 0x3a, 0x67, 0x65
        /* <DEDUP_REMOVED lines=172> */
        /*0b42*/ 	.byte	0x3a, 0x69, 0x64, 0x65, 0x6e, 0x74, 0x69, 0x74, 0x79, 0x5d, 0x00
.L_0:


//--------------------- .nv.shared._ZN7cutlass13device_kernelINS_4gemm6kernel13GemmUniversalIN4cute5tupleIJiiiiEEENS1_10collective13CollectiveMmaINS1_34MainloopSm90TmaGmmaWarpSpecializedILi5ENS5_IJNS4_1CILi1EEENSA_ILi2EEESB_EEENS1_32KernelTmaWarpSpecializedPingpongEEENS5_IJNSA_ILi64EEENSA_ILi256EEENSA_ILi128EEEEEEaNS5_IJlSB_lEEEaSK_NS4_8TiledMMAINS4_8MMA_AtomIJNS4_4SM904GMMA27MMA_64x256x32_S32S8S8_SS_TNEEEENS4_6LayoutINS5_IJSB_SB_SB_EEENS5_IJNSA_ILi0EEEST_ST_EEEEENS5_IJNS4_10UnderscoreESW_SW_EEEEENS4_23SM90_TMA_LOAD_MULTICASTENS4_14ComposedLayoutINS4_7SwizzleILi3ELi4ELi3EEENS4_18smem_ptr_flag_bitsILi8EEENSR_INS5_IJNSA_ILi8EEESI_EEENS5_IJSI_SB_EEEEEEEvNS4_8identityENS4_13SM90_TMA_LOADES19_vS1A_EENS_8epilogue10collective6detail29Sm90TmaWarpSpecializedAdapterINS1E_15DefaultEpilogueIaSK_SK_NS1D_6thread17LinearCombinationIaLi1EiiLNS1I_9ScaleType4KindE0ELNS_15FloatRoundStyleE2EaEENS1_15EpilogueDefaultEEEEEvvEEEEvNT_6ParamsE --------------------------
	.section	.nv.shared._ZN7cutlass13device_kernelINS_4gemm6kernel13GemmUniversalIN4cute5tupleIJiiiiEEENS1_10collective13CollectiveMmaINS1_34MainloopSm90TmaGmmaWarpSpecializedILi5ENS5_IJNS4_1CILi1EEENSA_ILi2EEESB_EEENS1_32KernelTmaWarpSpecializedPingpongEEENS5_IJNSA_ILi64EEENSA_ILi256EEENSA_ILi128EEEEEEaNS5_IJlSB_lEEEaSK_NS4_8TiledMMAINS4_8MMA_AtomIJNS4_4SM904GMMA27MMA_64x256x32_S32S8S8_SS_TNEEEENS4_6LayoutINS5_IJSB_SB_SB_EEENS5_IJNSA_ILi0EEEST_ST_EEEEENS5_IJNS4_10UnderscoreESW_SW_EEEEENS4_23SM90_TMA_LOAD_MULTICASTENS4_14ComposedLayoutINS4_7SwizzleILi3ELi4ELi3EEENS4_18smem_ptr_flag_bitsILi8EEENSR_INS5_IJNSA_ILi8EEESI_EEENS5_IJSI_SB_EEEEEEEvNS4_8identityENS4_13SM90_TMA_LOADES19_vS1A_EENS_8epilogue10collective6detail29Sm90TmaWarpSpecializedAdapterINS1E_15DefaultEpilogueIaSK_SK_NS1D_6thread17LinearCombinationIaLi1EiiLNS1I_9ScaleType4KindE0ELNS_15FloatRoundStyleE2EaEENS1_15EpilogueDefaultEEEEEvvEEEEvNT_6ParamsE,"aw",@nobits
	.sectionflags	@""
	.align	16
	.zero		1024


//--------------------- .nv.shared.reserved.0     --------------------------
	.section	.nv.shared.reserved.0,"aw",@nobits
	.weak		__nv_reservedSMEM_offset_0_alias
	.size		__nv_reservedSMEM_offset_0_alias, 0, 0
	.other		__nv_reservedSMEM_offset_0_alias,@"STO_CUDA_RESERVED_SHARED STV_DEFAULT"
__nv_reservedSMEM_offset_0_alias:
	.zero		0


//--------------------- .nv.global                --------------------------
	.section	.nv.global,"aw",@nobits
.nv.global:
	.type		_ZN40_INTERNAL_14aab9ec_4_k_cu_f2fd5576_310624cute1_E,@object
	.size		_ZN40_INTERNAL_14aab9ec_4_k_cu_f2fd5576_310624cute1_E,(_ZN40_INTERNAL_14aab9ec_4_k_cu_f2fd5576_310624cuda3std3__45__cpo6cbeginE - _ZN40_INTERNAL_14aab9ec_4_k_cu_f2fd5576_310624cute1_E)
_ZN40_INTERNAL_14aab9ec_4_k_cu_f2fd5576_310624cute1_E:
	.zero		1
	.type		_ZN40_INTERNAL_14aab9ec_4_k_cu_f2fd5576_310624cuda3std3__45__cpo6cbeginE,@object
	.size		_ZN40_INTERNAL_14aab9ec_4_k_cu_f2fd5576_310624cuda3std3__45__cpo6cbeginE,(_ZN40_INTERNAL_14aab9ec_4_k_cu_f2fd5576_310624cuda3std3__48in_placeE - _ZN40_INTERNAL_14aab9ec_4_k_cu_f2fd5576_310624cuda3std3__45__cpo6cbeginE)
_ZN40_INTERNAL_14aab9ec_4_k_cu_f2fd5576_310624cuda3std3__45__cpo6cbeginE:
	.zero		1
	.type		_ZN40_INTERNAL_14aab9ec_4_k_cu_f2fd5576_310624cuda3std3__48in_placeE,@object
	.size		_ZN40_INTERNAL_14aab9ec_4_k_cu_f2fd5576_310624cuda3std3__48in_placeE,(_ZN40_INTERNAL_14aab9ec_4_k_cu_f2fd5576_310624cuda3std6ranges3__45__cpo9iter_moveE - _ZN40_INTERNAL_14aab9ec_4_k_cu_f2fd5576_310624cuda3std3__48in_placeE)
_ZN40_INTERNAL_14aab9ec_4_k_cu_f2fd5576_310624cuda3std3__48in_placeE:
	.zero		1
	.type		_ZN40_INTERNAL_14aab9ec_4_k_cu_f2fd5576_310624cuda3std6ranges3__45__cpo9iter_moveE,@object
	.size		_ZN40_INTERNAL_14aab9ec_4_k_cu_f2fd5576_310624cuda3std6ranges3__45__cpo9iter_moveE,(_ZN40_INTERNAL_14aab9ec_4_k_cu_f2fd5576_310624cuda3std3__45__cpo5beginE - _ZN40_INTERNAL_14aab9ec_4_k_cu_f2fd5576_310624cuda3std6ranges3__45__cpo9iter_moveE)
_ZN40_INTERNAL_14aab9ec_4_k_cu_f2fd5576_310624cuda3std6ranges3__45__cpo9iter_moveE:
	.zero		1
	.type		_ZN40_INTERNAL_14aab9ec_4_k_cu_f2fd5576_310624cuda3std3__45__cpo5beginE,@object
	.size		_ZN40_INTERNAL_14aab9ec_4_k_cu_f2fd5576_310624cuda3std3__45__cpo5beginE,(_ZN40_INTERNAL_14aab9ec_4_k_cu_f2fd5576_310624cuda3std3__442_GLOBAL__N__14aab9ec_4_k_cu_f2fd5576_310626ignoreE - _ZN40_INTERNAL_14aab9ec_4_k_cu_f2fd5576_310624cuda3std3__45__cpo5beginE)
_ZN40_INTERNAL_14aab9ec_4_k_cu_f2fd5576_310624cuda3std3__45__cpo5beginE:
	.zero		1
	.type		_ZN40_INTERNAL_14aab9ec_4_k_cu_f2fd5576_310624cuda3std3__442_GLOBAL__N__14aab9ec_4_k_cu_f2fd5576_310626ignoreE,@object
	.size		_ZN40_INTERNAL_14aab9ec_4_k_cu_f2fd5576_310624cuda3std3__442_GLOBAL__N__14aab9ec_4_k_cu_f2fd5576_310626ignoreE,(_ZN40_INTERNAL_14aab9ec_4_k_cu_f2fd5576_310624cute7productE - _ZN40_INTERNAL_14aab9ec_4_k_cu_f2fd5576_310624cuda3std3__442_GLOBAL__N__14aab9ec_4_k_cu_f2fd5576_310626ignoreE)
_ZN40_INTERNAL_14aab9ec_4_k_cu_f2fd5576_310624cuda3std3__442_GLOBAL__N__14aab9ec_4_k_cu_f2fd5576_310626ignoreE:
	.zero		1
	.type		_ZN40_INTERNAL_14aab9ec_4_k_cu_f2fd5576_310624cute7productE,@object
	.size		_ZN40_INTERNAL_14aab9ec_4_k_cu_f2fd5576_310624cute7productE,(_ZN40_INTERNAL_14aab9ec_4_k_cu_f2fd5576_310624cuda3std3__45__cpo3endE - _ZN40_INTERNAL_14aab9ec_4_k_cu_f2fd5576_310624cute7productE)
_ZN40_INTERNAL_14aab9ec_4_k_cu_f2fd5576_310624cute7productE:
	.zero		1
	.type		_ZN40_INTERNAL_14aab9ec_4_k_cu_f2fd5576_310624cuda3std3__45__cpo3endE,@object
	.size		_ZN40_INTERNAL_14aab9ec_4_k_cu_f2fd5576_310624cuda3std3__45__cpo3endE,(_ZN40_INTERNAL_14aab9ec_4_k_cu_f2fd5576_310624cuda3std3__419piecewise_constructE - _ZN40_INTERNAL_14aab9ec_4_k_cu_f2fd5576_310624cuda3std3__45__cpo3endE)
_ZN40_INTERNAL_14aab9ec_4_k_cu_f2fd5576_310624cuda3std3__45__cpo3endE:
	.zero		1
	.type		_ZN40_INTERNAL_14aab9ec_4_k_cu_f2fd5576_310624cuda3std3__419piecewise_constructE,@object
	.size		_ZN40_INTERNAL_14aab9ec_4_k_cu_f2fd5576_310624cuda3std3__419piecewise_constructE,(_ZN40_INTERNAL_14aab9ec_4_k_cu_f2fd5576_310624cuda3std3__45__cpo4cendE - _ZN40_INTERNAL_14aab9ec_4_k_cu_f2fd5576_310624cuda3std3__419piecewise_constructE)
_ZN40_INTERNAL_14aab9ec_4_k_cu_f2fd5576_310624cuda3std3__419piecewise_constructE:
	.zero		1
	.type		_ZN40_INTERNAL_14aab9ec_4_k_cu_f2fd5576_310624cuda3std3__45__cpo4cendE,@object
	.size		_ZN40_INTERNAL_14aab9ec_4_k_cu_f2fd5576_310624cuda3std3__45__cpo4cendE,(_ZN40_INTERNAL_14aab9ec_4_k_cu_f2fd5576_310624cuda3std6ranges3__45__cpo4swapE - _ZN40_INTERNAL_14aab9ec_4_k_cu_f2fd5576_310624cuda3std3__45__cpo4cendE)
_ZN40_INTERNAL_14aab9ec_4_k_cu_f2fd5576_310624cuda3std3__45__cpo4cendE:
	.zero		1
	.type		_ZN40_INTERNAL_14aab9ec_4_k_cu_f2fd5576_310624cuda3std6ranges3__45__cpo4swapE,@object
	.size		_ZN40_INTERNAL_14aab9ec_4_k_cu_f2fd5576_310624cuda3std6ranges3__45__cpo4swapE,(.L_8 - _ZN40_INTERNAL_14aab9ec_4_k_cu_f2fd5576_310624cuda3std6ranges3__45__cpo4swapE)
_ZN40_INTERNAL_14aab9ec_4_k_cu_f2fd5576_310624cuda3std6ranges3__45__cpo4swapE:
	.zero		1
.L_8:


//--------------------- .nv.constant0._ZN7cutlass13device_kernelINS_4gemm6kernel13GemmUniversalIN4cute5tupleIJiiiiEEENS1_10collective13CollectiveMmaINS1_34MainloopSm90TmaGmmaWarpSpecializedILi5ENS5_IJNS4_1CILi1EEENSA_ILi2EEESB_EEENS1_32KernelTmaWarpSpecializedPingpongEEENS5_IJNSA_ILi64EEENSA_ILi256EEENSA_ILi128EEEEEEaNS5_IJlSB_lEEEaSK_NS4_8TiledMMAINS4_8MMA_AtomIJNS4_4SM904GMMA27MMA_64x256x32_S32S8S8_SS_TNEEEENS4_6LayoutINS5_IJSB_SB_SB_EEENS5_IJNSA_ILi0EEEST_ST_EEEEENS5_IJNS4_10UnderscoreESW_SW_EEEEENS4_23SM90_TMA_LOAD_MULTICASTENS4_14ComposedLayoutINS4_7SwizzleILi3ELi4ELi3EEENS4_18smem_ptr_flag_bitsILi8EEENSR_INS5_IJNSA_ILi8EEESI_EEENS5_IJSI_SB_EEEEEEEvNS4_8identityENS4_13SM90_TMA_LOADES19_vS1A_EENS_8epilogue10collective6detail29Sm90TmaWarpSpecializedAdapterINS1E_15DefaultEpilogueIaSK_SK_NS1D_6thread17LinearCombinationIaLi1EiiLNS1I_9ScaleType4KindE0ELNS_15FloatRoundStyleE2EaEENS1_15EpilogueDefaultEEEEEvvEEEEvNT_6ParamsE --------------------------
	.section	.nv.constant0._ZN7cutlass13device_kernelINS_4gemm6kernel13GemmUniversalIN4cute5tupleIJiiiiEEENS1_10collective13CollectiveMmaINS1_34MainloopSm90TmaGmmaWarpSpecializedILi5ENS5_IJNS4_1CILi1EEENSA_ILi2EEESB_EEENS1_32KernelTmaWarpSpecializedPingpongEEENS5_IJNSA_ILi64EEENSA_ILi256EEENSA_ILi128EEEEEEaNS5_IJlSB_lEEEaSK_NS4_8TiledMMAINS4_8MMA_AtomIJNS4_4SM904GMMA27MMA_64x256x32_S32S8S8_SS_TNEEEENS4_6LayoutINS5_IJSB_SB_SB_EEENS5_IJNSA_ILi0EEEST_ST_EEEEENS5_IJNS4_10UnderscoreESW_SW_EEEEENS4_23SM90_TMA_LOAD_MULTICASTENS4_14ComposedLayoutINS4_7SwizzleILi3ELi4ELi3EEENS4_18smem_ptr_flag_bitsILi8EEENSR_INS5_IJNSA_ILi8EEESI_EEENS5_IJSI_SB_EEEEEEEvNS4_8identityENS4_13SM90_TMA_LOADES19_vS1A_EENS_8epilogue10collective6detail29Sm90TmaWarpSpecializedAdapterINS1E_15DefaultEpilogueIaSK_SK_NS1D_6thread17LinearCombinationIaLi1EiiLNS1I_9ScaleType4KindE0ELNS_15FloatRoundStyleE2EaEENS1_15EpilogueDefaultEEEEEvvEEEEvNT_6ParamsE,"a",@progbits
	.sectionflags	@""
	.align	4
.nv.constant0._ZN7cutlass13device_kernelINS_4gemm6kernel13GemmUniversalIN4cute5tupleIJiiiiEEENS1_10collective13CollectiveMmaINS1_34MainloopSm90TmaGmmaWarpSpecializedILi5ENS5_IJNS4_1CILi1EEENSA_ILi2EEESB_EEENS1_32KernelTmaWarpSpecializedPingpongEEENS5_IJNSA_ILi64EEENSA_ILi256EEENSA_ILi128EEEEEEaNS5_IJlSB_lEEEaSK_NS4_8TiledMMAINS4_8MMA_AtomIJNS4_4SM904GMMA27MMA_64x256x32_S32S8S8_SS_TNEEEENS4_6LayoutINS5_IJSB_SB_SB_EEENS5_IJNSA_ILi0EEEST_ST_EEEEENS5_IJNS4_10UnderscoreESW_SW_EEEEENS4_23SM90_TMA_LOAD_MULTICASTENS4_14ComposedLayoutINS4_7SwizzleILi3ELi4ELi3EEENS4_18smem_ptr_flag_bitsILi8EEENSR_INS5_IJNSA_ILi8EEESI_EEENS5_IJSI_SB_EEEEEEEvNS4_8identityENS4_13SM90_TMA_LOADES19_vS1A_EENS_8epilogue10collective6detail29Sm90TmaWarpSpecializedAdapterINS1E_15DefaultEpilogueIaSK_SK_NS1D_6thread17LinearCombinationIaLi1EiiLNS1I_9ScaleType4KindE0ELNS_15FloatRoundStyleE2EaEENS1_15EpilogueDefaultEEEEEvvEEEEvNT_6ParamsE:
	.zero		1664


//--------------------- SYMBOLS --------------------------

	.type		.nv.reservedSmem.offset0,@object
	.size		.nv.reservedSmem.offset0,0x4
	.type		__assertfail,@function
